	.target	sm_90a

	.elftype	@"ET_EXEC"


//--------------------- .note.nv.tkinfo           --------------------------
	.section	.note.nv.tkinfo,"",@"SHT_NOTE"
	.sectionflags	@"SHF_NOTE_NV_TKINFO"
	.tkinfo
        /*0018*/ 	.word	0x00000002
        /*0030*/ 	.string	""
        /*0030*/ 	.string	"ptxas"
        /*0030*/ 	.string	"Cuda compilation tools, release 13.0, V13.0.88"
        /*0030*/ 	.string	"Build cuda_13.0.r13.0/compiler.36424714_0"
        /*0030*/ 	.string	"-arch sm_90a -m 64 "



//--------------------- .note.nv.cuinfo           --------------------------
	.section	.note.nv.cuinfo,"",@"SHT_NOTE"
	.sectionflags	@"SHF_NOTE_NV_CUINFO"
        /*0018*/ 	.short	0x0002
        /*001a*/ 	.short	0x005a
        /*001c*/ 	.short	0x0082
	.zero		2


//--------------------- .nv.info                  --------------------------
	.section	.nv.info,"",@"SHT_CUDA_INFO"
	.align	4


	//----- nvinfo : EIATTR_REGCOUNT
	.align		4
        /*0000*/ 	.byte	0x04, 0x2f
        /*0002*/ 	.short	(.L_15 - .L_14)
	.align		4
.L_14:
        /*0004*/ 	.word	index@(_ZN7cutlass13device_kernelINS_4gemm6kernel13GemmUniversalIN4cute5tupleIJiiiiEEENS1_10collective13CollectiveMmaINS1_34MainloopSm90TmaGmmaWarpSpecializedILi11ENS5_IJNS4_1CILi2EEENSA_ILi1EEESC_EEENS1_35KernelTmaWarpSpecializedCooperativeEEENS5_IJNSA_ILi128EEENSA_ILi176EEENSA_ILi64EEEEEEaNS5_IJlSC_lEEEaSK_NS4_8TiledMMAINS4_8MMA_AtomIJNS4_4SM904GMMA26MMA_64x16x32_S32S8S8_SS_TNEEEENS4_6LayoutISD_NS5_IJSC_NSA_ILi0EEESS_EEEEENS5_IJNS4_10UnderscoreESV_SV_EEEEENS4_13SM90_TMA_LOADENS4_14ComposedLayoutINS4_7SwizzleILi2ELi4ELi3EEENS4_18smem_ptr_flag_bitsILi8EEENSR_INS5_IJNSA_ILi8EEESI_EEENS5_IJSI_SC_EEEEEEEvNS4_8identityENS4_23SM90_TMA_LOAD_MULTICASTES18_vS19_EENS_8epilogue10collective6detail29Sm90TmaWarpSpecializedAdapterINS1D_15DefaultEpilogueIaSK_SK_NS1C_6thread17LinearCombinationIaLi1EiiLNS1H_9ScaleType4KindE0ELNS_15FloatRoundStyleE2EaEENS1_15EpilogueDefaultEEEEEvvEEEEvNT_6ParamsE)
        /*0008*/ 	.word	0x000000a8


	//----- nvinfo : EIATTR_FRAME_SIZE
	.align		4
.L_15:
        /*000c*/ 	.byte	0x04, 0x11
        /*000e*/ 	.short	(.L_17 - .L_16)
	.align		4
.L_16:
        /*0010*/ 	.word	index@(_ZN7cutlass13device_kernelINS_4gemm6kernel13GemmUniversalIN4cute5tupleIJiiiiEEENS1_10collective13CollectiveMmaINS1_34MainloopSm90TmaGmmaWarpSpecializedILi11ENS5_IJNS4_1CILi2EEENSA_ILi1EEESC_EEENS1_35KernelTmaWarpSpecializedCooperativeEEENS5_IJNSA_ILi128EEENSA_ILi176EEENSA_ILi64EEEEEEaNS5_IJlSC_lEEEaSK_NS4_8TiledMMAINS4_8MMA_AtomIJNS4_4SM904GMMA26MMA_64x16x32_S32S8S8_SS_TNEEEENS4_6LayoutISD_NS5_IJSC_NSA_ILi0EEESS_EEEEENS5_IJNS4_10UnderscoreESV_SV_EEEEENS4_13SM90_TMA_LOADENS4_14ComposedLayoutINS4_7SwizzleILi2ELi4ELi3EEENS4_18smem_ptr_flag_bitsILi8EEENSR_INS5_IJNSA_ILi8EEESI_EEENS5_IJSI_SC_EEEEEEEvNS4_8identityENS4_23SM90_TMA_LOAD_MULTICASTES18_vS19_EENS_8epilogue10collective6detail29Sm90TmaWarpSpecializedAdapterINS1D_15DefaultEpilogueIaSK_SK_NS1C_6thread17LinearCombinationIaLi1EiiLNS1H_9ScaleType4KindE0ELNS_15FloatRoundStyleE2EaEENS1_15EpilogueDefaultEEEEEvvEEEEvNT_6ParamsE)
        /*0014*/ 	.word	0x00000000


	//----- nvinfo : EIATTR_MIN_STACK_SIZE
	.align		4
.L_17:
        /*0018*/ 	.byte	0x04, 0x12
        /*001a*/ 	.short	(.L_19 - .L_18)
	.align		4
.L_18:
        /*001c*/ 	.word	index@(_ZN7cutlass13device_kernelINS_4gemm6kernel13GemmUniversalIN4cute5tupleIJiiiiEEENS1_10collective13CollectiveMmaINS1_34MainloopSm90TmaGmmaWarpSpecializedILi11ENS5_IJNS4_1CILi2EEENSA_ILi1EEESC_EEENS1_35KernelTmaWarpSpecializedCooperativeEEENS5_IJNSA_ILi128EEENSA_ILi176EEENSA_ILi64EEEEEEaNS5_IJlSC_lEEEaSK_NS4_8TiledMMAINS4_8MMA_AtomIJNS4_4SM904GMMA26MMA_64x16x32_S32S8S8_SS_TNEEEENS4_6LayoutISD_NS5_IJSC_NSA_ILi0EEESS_EEEEENS5_IJNS4_10UnderscoreESV_SV_EEEEENS4_13SM90_TMA_LOADENS4_14ComposedLayoutINS4_7SwizzleILi2ELi4ELi3EEENS4_18smem_ptr_flag_bitsILi8EEENSR_INS5_IJNSA_ILi8EEESI_EEENS5_IJSI_SC_EEEEEEEvNS4_8identityENS4_23SM90_TMA_LOAD_MULTICASTES18_vS19_EENS_8epilogue10collective6detail29Sm90TmaWarpSpecializedAdapterINS1D_15DefaultEpilogueIaSK_SK_NS1C_6thread17LinearCombinationIaLi1EiiLNS1H_9ScaleType4KindE0ELNS_15FloatRoundStyleE2EaEENS1_15EpilogueDefaultEEEEEvvEEEEvNT_6ParamsE)
        /*0020*/ 	.word	0x00000000
.L_19:


//--------------------- .nv.compat                --------------------------
	.section	.nv.compat,"",@"SHT_CUDA_COMPAT_INFO"
	.align	4
        /*0000*/ 	.byte	0x02, 0x09, 0x01, 0x00, 0x02, 0x02, 0x04, 0x00, 0x02, 0x05, 0x05, 0x00, 0x03, 0x07, 0x01, 0x01
        /*0010*/ 	.byte	0x02, 0x03, 0x01, 0x00, 0x02, 0x06, 0x01, 0x00, 0x04, 0x0b, 0x08, 0x00, 0x00, 0x00, 0x00, 0x00
        /*0020*/ 	.byte	0x00, 0x00, 0x00, 0x00


//--------------------- .nv.info._ZN7cutlass13device_kernelINS_4gemm6kernel13GemmUniversalIN4cute5tupleIJiiiiEEENS1_10collective13CollectiveMmaINS1_34MainloopSm90TmaGmmaWarpSpecializedILi11ENS5_IJNS4_1CILi2EEENSA_ILi1EEESC_EEENS1_35KernelTmaWarpSpecializedCooperativeEEENS5_IJNSA_ILi128EEENSA_ILi176EEENSA_ILi64EEEEEEaNS5_IJlSC_lEEEaSK_NS4_8TiledMMAINS4_8MMA_AtomIJNS4_4SM904GMMA26MMA_64x16x32_S32S8S8_SS_TNEEEENS4_6LayoutISD_NS5_IJSC_NSA_ILi0EEESS_EEEEENS5_IJNS4_10UnderscoreESV_SV_EEEEENS4_13SM90_TMA_LOADENS4_14ComposedLayoutINS4_7SwizzleILi2ELi4ELi3EEENS4_18smem_ptr_flag_bitsILi8EEENSR_INS5_IJNSA_ILi8EEESI_EEENS5_IJSI_SC_EEEEEEEvNS4_8identityENS4_23SM90_TMA_LOAD_MULTICASTES18_vS19_EENS_8epilogue10collective6detail29Sm90TmaWarpSpecializedAdapterINS1D_15DefaultEpilogueIaSK_SK_NS1C_6thread17LinearCombinationIaLi1EiiLNS1H_9ScaleType4KindE0ELNS_15FloatRoundStyleE2EaEENS1_15EpilogueDefaultEEEEEvvEEEEvNT_6ParamsE --------------------------
	.section	.nv.info._ZN7cutlass13device_kernelINS_4gemm6kernel13GemmUniversalIN4cute5tupleIJiiiiEEENS1_10collective13CollectiveMmaINS1_34MainloopSm90TmaGmmaWarpSpecializedILi11ENS5_IJNS4_1CILi2EEENSA_ILi1EEESC_EEENS1_35KernelTmaWarpSpecializedCooperativeEEENS5_IJNSA_ILi128EEENSA_ILi176EEENSA_ILi64EEEEEEaNS5_IJlSC_lEEEaSK_NS4_8TiledMMAINS4_8MMA_AtomIJNS4_4SM904GMMA26MMA_64x16x32_S32S8S8_SS_TNEEEENS4_6LayoutISD_NS5_IJSC_NSA_ILi0EEESS_EEEEENS5_IJNS4_10UnderscoreESV_SV_EEEEENS4_13SM90_TMA_LOADENS4_14ComposedLayoutINS4_7SwizzleILi2ELi4ELi3EEENS4_18smem_ptr_flag_bitsILi8EEENSR_INS5_IJNSA_ILi8EEESI_EEENS5_IJSI_SC_EEEEEEEvNS4_8identityENS4_23SM90_TMA_LOAD_MULTICASTES18_vS19_EENS_8epilogue10collective6detail29Sm90TmaWarpSpecializedAdapterINS1D_15DefaultEpilogueIaSK_SK_NS1C_6thread17LinearCombinationIaLi1EiiLNS1H_9ScaleType4KindE0ELNS_15FloatRoundStyleE2EaEENS1_15EpilogueDefaultEEEEEvvEEEEvNT_6ParamsE,"",@"SHT_CUDA_INFO"
	.sectionflags	@""
	.align	4


	//----- nvinfo : EIATTR_CUDA_API_VERSION
	.align		4
        /*0000*/ 	.byte	0x04, 0x37
        /*0002*/ 	.short	(.L_21 - .L_20)
.L_20:
        /*0004*/ 	.word	0x00000082


	//----- nvinfo : EIATTR_KPARAM_INFO
	.align		4
.L_21:
        /*0008*/ 	.byte	0x04, 0x17
        /*000a*/ 	.short	(.L_23 - .L_22)
.L_22:
        /*000c*/ 	.word	0x00000000
        /*0010*/ 	.short	0x0000
        /*0012*/ 	.short	0x0070
        /*0014*/ 	.byte	0x00, 0xf0, 0x01, 0x10


	//----- nvinfo : EIATTR_SPARSE_MMA_MASK
	.align		4
.L_23:
        /*0018*/ 	.byte	0x03, 0x50
        /*001a*/ 	.short	0x0000


	//----- nvinfo : EIATTR_MAXREG_COUNT
	.align		4
        /*001c*/ 	.byte	0x03, 0x1b
        /*001e*/ 	.short	0x00a8


	//----- nvinfo : EIATTR_NUM_BARRIERS
	.align		4
        /*0020*/ 	.byte	0x02, 0x4c
        /*0022*/ 	.byte	0x01
	.zero		1


	//----- nvinfo : EIATTR_EXTERNS
	.align		4
        /*0024*/ 	.byte	0x04, 0x0f
        /*0026*/ 	.short	(.L_25 - .L_24)


	//   ....[0]....
	.align		4
.L_24:
        /*0028*/ 	.word	index@(__assertfail)


	//----- nvinfo : EIATTR_MERCURY_ISA_VERSION
	.align		4
.L_25:
        /*002c*/ 	.byte	0x03, 0x5f
        /*002e*/ 	.short	0x0101


	//----- nvinfo : EIATTR_INT_WARP_WIDE_INSTR_OFFSETS
	.align		4
        /*0030*/ 	.byte	0x04, 0x31
        /*0032*/ 	.short	(.L_27 - .L_26)


	//   ....[0]....
.L_26:
        /*0034*/ 	.word	0x00000590


	//   ....[1]....
        /*0038*/ 	.word	0x000005c0


	//   ....[2]....
        /*003c*/ 	.word	0x00000780


	//----- nvinfo : EIATTR_COOP_GROUP_MASK_REGIDS
	.align		4
.L_27:
        /*0040*/ 	.byte	0x04, 0x29
        /*0042*/ 	.short	(.L_29 - .L_28)


	//   ....[0]....
.L_28:
        /*0044*/ 	.word	0xffffffff


	//   ....[1]....
        /*0048*/ 	.word	0xffffffff


	//   ....[2]....
        /*004c*/ 	.word	0xffffffff


	//   ....[3]....
        /*0050*/ 	.word	0xffffffff


	//   ....[4]....
        /*0054*/ 	.word	0xffffffff


	//   ....[5]....
        /*0058*/ 	.word	0xffffffff


	//----- nvinfo : EIATTR_COOP_GROUP_INSTR_OFFSETS
	.align		4
.L_29:
        /*005c*/ 	.byte	0x04, 0x28
        /*005e*/ 	.short	(.L_31 - .L_30)


	//   ....[0]....
.L_30:
        /*0060*/ 	.word	0x00000060


	//   ....[1]....
        /*0064*/ 	.word	0x00000070


	//   ....[2]....
        /*0068*/ 	.word	0x00000130


	//   ....[3]....
        /*006c*/ 	.word	0x000003e0


	//   ....[4]....
        /*0070*/ 	.word	0x00000900


	//   ....[5]....
        /*0074*/ 	.word	0x00001330


	//----- nvinfo : EIATTR_REG_RECONFIG
	.align		4
.L_31:
        /*0078*/ 	.byte	0x01, 0x54
	.zero		2


	//----- nvinfo : EIATTR_SYSCALL_OFFSETS
	.align		4
        /*007c*/ 	.byte	0x04, 0x46
        /*007e*/ 	.short	(.L_33 - .L_32)


	//   ....[0]....
.L_32:
        /*0080*/ 	.word	0x000014f0


	//----- nvinfo : EIATTR_MBARRIER_INSTR_OFFSETS
	.align		4
.L_33:
        /*0084*/ 	.byte	0x04, 0x39
        /*0086*/ 	.short	(.L_35 - .L_34)


	//   ....[0]....
.L_34:
        /*0088*/ 	.word	0x00000250
        /*008c*/ 	.word	0x000000ff
        /*0090*/ 	.word	0x00000000
        /*0094*/ 	.short	0x0100
        /*0096*/ 	.byte	0x08
	.zero		1


	//   ....[1]....
        /*0098*/ 	.word	0x00000260
        /*009c*/ 	.word	0x000000ff
        /*00a0*/ 	.word	0x00000058
        /*00a4*/ 	.short	0x0100
        /*00a6*/ 	.byte	0x08
	.zero		1


	//   ....[2]....
        /*00a8*/ 	.word	0x00000270
        /*00ac*/ 	.word	0x000000ff
        /*00b0*/ 	.word	0x00000008
        /*00b4*/ 	.short	0x0100
        /*00b6*/ 	.byte	0x08
	.zero		1


	//   ....[3]....
        /*00b8*/ 	.word	0x00000280
        /*00bc*/ 	.word	0x000000ff
        /*00c0*/ 	.word	0x00000060
        /*00c4*/ 	.short	0x0100
        /*00c6*/ 	.byte	0x08
	.zero		1


	//   ....[4]....
        /*00c8*/ 	.word	0x00000290
        /*00cc*/ 	.word	0x000000ff
        /*00d0*/ 	.word	0x00000010
        /*00d4*/ 	.short	0x0100
        /*00d6*/ 	.byte	0x08
	.zero		1


	//   ....[5]....
        /*00d8*/ 	.word	0x000002a0
        /*00dc*/ 	.word	0x000000ff
        /*00e0*/ 	.word	0x00000068
        /*00e4*/ 	.short	0x0100
        /*00e6*/ 	.byte	0x08
	.zero		1


	//   ....[6]....
        /*00e8*/ 	.word	0x000002b0
        /*00ec*/ 	.word	0x000000ff
        /*00f0*/ 	.word	0x00000018
        /*00f4*/ 	.short	0x0100
        /*00f6*/ 	.byte	0x08
	.zero		1


	//   ....[7]....
        /*00f8*/ 	.word	0x000002c0
        /*00fc*/ 	.word	0x000000ff
        /*0100*/ 	.word	0x00000070
        /*0104*/ 	.short	0x0100
        /*0106*/ 	.byte	0x08
	.zero		1


	//   ....[8]....
        /*0108*/ 	.word	0x000002d0
        /*010c*/ 	.word	0x000000ff
        /*0110*/ 	.word	0x00000020
        /*0114*/ 	.short	0x0100
        /*0116*/ 	.byte	0x08
	.zero		1


	//   ....[9]....
        /*0118*/ 	.word	0x000002e0
        /*011c*/ 	.word	0x000000ff
        /*0120*/ 	.word	0x00000078
        /*0124*/ 	.short	0x0100
        /*0126*/ 	.byte	0x08
	.zero		1


	//   ....[10]....
        /*0128*/ 	.word	0x000002f0
        /*012c*/ 	.word	0x000000ff
        /*0130*/ 	.word	0x00000028
        /*0134*/ 	.short	0x0100
        /*0136*/ 	.byte	0x08
	.zero		1


	//   ....[11]....
        /*0138*/ 	.word	0x00000300
        /*013c*/ 	.word	0x000000ff
        /*0140*/ 	.word	0x00000080
        /*0144*/ 	.short	0x0100
        /*0146*/ 	.byte	0x08
	.zero		1


	//   ....[12]....
        /*0148*/ 	.word	0x00000310
        /*014c*/ 	.word	0x000000ff
        /*0150*/ 	.word	0x00000030
        /*0154*/ 	.short	0x0100
        /*0156*/ 	.byte	0x08
	.zero		1


	//   ....[13]....
        /*0158*/ 	.word	0x00000320
        /*015c*/ 	.word	0x000000ff
        /*0160*/ 	.word	0x00000088
        /*0164*/ 	.short	0x0100
        /*0166*/ 	.byte	0x08
	.zero		1


	//   ....[14]....
        /*0168*/ 	.word	0x00000330
        /*016c*/ 	.word	0x000000ff
        /*0170*/ 	.word	0x00000038
        /*0174*/ 	.short	0x0100
        /*0176*/ 	.byte	0x08
	.zero		1


	//   ....[15]....
        /*0178*/ 	.word	0x00000340
        /*017c*/ 	.word	0x000000ff
        /*0180*/ 	.word	0x00000090
        /*0184*/ 	.short	0x0100
        /*0186*/ 	.byte	0x08
	.zero		1


	//   ....[16]....
        /*0188*/ 	.word	0x00000350
        /*018c*/ 	.word	0x000000ff
        /*0190*/ 	.word	0x00000040
        /*0194*/ 	.short	0x0100
        /*0196*/ 	.byte	0x08
	.zero		1


	//   ....[17]....
        /*0198*/ 	.word	0x00000360
        /*019c*/ 	.word	0x000000ff
        /*01a0*/ 	.word	0x00000098
        /*01a4*/ 	.short	0x0100
        /*01a6*/ 	.byte	0x08
	.zero		1


	//   ....[18]....
        /*01a8*/ 	.word	0x00000370
        /*01ac*/ 	.word	0x000000ff
        /*01b0*/ 	.word	0x00000048
        /*01b4*/ 	.short	0x0100
        /*01b6*/ 	.byte	0x08
	.zero		1


	//   ....[19]....
        /*01b8*/ 	.word	0x00000380
        /*01bc*/ 	.word	0x000000ff
        /*01c0*/ 	.word	0x000000a0
        /*01c4*/ 	.short	0x0100
        /*01c6*/ 	.byte	0x08
	.zero		1


	//   ....[20]....
        /*01c8*/ 	.word	0x00000390
        /*01cc*/ 	.word	0x000000ff
        /*01d0*/ 	.word	0x00000050
        /*01d4*/ 	.short	0x0100
        /*01d6*/ 	.byte	0x08
	.zero		1


	//   ....[21]....
        /*01d8*/ 	.word	0x000003a0
        /*01dc*/ 	.word	0x000000ff
        /*01e0*/ 	.word	0x000000a8
        /*01e4*/ 	.short	0x0100
        /*01e6*/ 	.byte	0x08
	.zero		1


	//   ....[22]....
        /*01e8*/ 	.word	0x00000800
        /*01ec*/ 	.word	0x000000ff
        /*01f0*/ 	.word	0x000000c0
        /*01f4*/ 	.short	0x0100
        /*01f6*/ 	.byte	0x06
	.zero		1


	//   ....[23]....
        /*01f8*/ 	.word	0x00000890
        /*01fc*/ 	.word	0x000000ff
        /*0200*/ 	.word	0x000000c8
        /*0204*/ 	.short	0x0100
        /*0206*/ 	.byte	0x06
	.zero		1


	//   ....[24]....
        /*0208*/ 	.word	0x000015c0
        /*020c*/ 	.word	0x00000003
        /*0210*/ 	.word	0x00000000
        /*0214*/ 	.short	0x010a
        /*0216*/ 	.byte	0x3f
	.zero		1


	//   ....[25]....
        /*0218*/ 	.word	0x00001600
        /*021c*/ 	.word	0x00000003
        /*0220*/ 	.word	0x00000000
        /*0224*/ 	.short	0x010a
        /*0226*/ 	.byte	0x3f
	.zero		1


	//   ....[26]....
        /*0228*/ 	.word	0x00002160
        /*022c*/ 	.word	0x00000005
        /*0230*/ 	.word	0x00000000
        /*0234*/ 	.short	0x010a
        /*0236*/ 	.byte	0x3f
	.zero		1


	//   ....[27]....
        /*0238*/ 	.word	0x000021a0
        /*023c*/ 	.word	0x00000005
        /*0240*/ 	.word	0x00000000
        /*0244*/ 	.short	0x010a
        /*0246*/ 	.byte	0x3f
	.zero		1


	//   ....[28]....
        /*0248*/ 	.word	0x00002bc0
        /*024c*/ 	.word	0x00000005
        /*0250*/ 	.word	0x00000000
        /*0254*/ 	.short	0x0101
        /*0256*/ 	.byte	0x3f
	.zero		1


	//   ....[29]....
        /*0258*/ 	.word	0x00002de0
        /*025c*/ 	.word	0x00000003
        /*0260*/ 	.word	0x00000000
        /*0264*/ 	.short	0x0101
        /*0266*/ 	.byte	0x3f
	.zero		1


	//   ....[30]....
        /*0268*/ 	.word	0x00008a10
        /*026c*/ 	.word	0x00000017
        /*0270*/ 	.word	0x00000058
        /*0274*/ 	.short	0x010a
        /*0276*/ 	.byte	0x3f
	.zero		1


	//   ....[31]....
        /*0278*/ 	.word	0x00008d80
        /*027c*/ 	.word	0x00000003
        /*0280*/ 	.word	0x000000c8
        /*0284*/ 	.short	0x0101
        /*0286*/ 	.byte	0x3f
	.zero		1


	//   ....[32]....
        /*0288*/ 	.word	0x000094e0
        /*028c*/ 	.word	0x00000007
        /*0290*/ 	.word	0x00000000
        /*0294*/ 	.short	0x010a
        /*0296*/ 	.byte	0x3f
	.zero		1


	//   ....[33]....
        /*0298*/ 	.word	0x00009560
        /*029c*/ 	.word	0x00000008
        /*02a0*/ 	.word	0x00000000
        /*02a4*/ 	.short	0x010a
        /*02a6*/ 	.byte	0x3f
	.zero		1


	//   ....[34]....
        /*02a8*/ 	.word	0x000095f0
        /*02ac*/ 	.word	0x00000009
        /*02b0*/ 	.word	0x00000000
        /*02b4*/ 	.short	0x010a
        /*02b6*/ 	.byte	0x3f
	.zero		1


	//   ....[35]....
        /*02b8*/ 	.word	0x00009680
        /*02bc*/ 	.word	0x00000008
        /*02c0*/ 	.word	0x00000000
        /*02c4*/ 	.short	0x010a
        /*02c6*/ 	.byte	0x3f
	.zero		1


	//   ....[36]....
        /*02c8*/ 	.word	0x00009710
        /*02cc*/ 	.word	0x00000009
        /*02d0*/ 	.word	0x00000000
        /*02d4*/ 	.short	0x010a
        /*02d6*/ 	.byte	0x3f
	.zero		1


	//   ....[37]....
        /*02d8*/ 	.word	0x000097a0
        /*02dc*/ 	.word	0x00000008
        /*02e0*/ 	.word	0x00000000
        /*02e4*/ 	.short	0x010a
        /*02e6*/ 	.byte	0x3f
	.zero		1


	//   ....[38]....
        /*02e8*/ 	.word	0x00009830
        /*02ec*/ 	.word	0x00000009
        /*02f0*/ 	.word	0x00000000
        /*02f4*/ 	.short	0x010a
        /*02f6*/ 	.byte	0x3f
	.zero		1


	//   ....[39]....
        /*02f8*/ 	.word	0x000098c0
        /*02fc*/ 	.word	0x00000008
        /*0300*/ 	.word	0x00000000
        /*0304*/ 	.short	0x010a
        /*0306*/ 	.byte	0x3f
	.zero		1


	//   ....[40]....
        /*0308*/ 	.word	0x00009950
        /*030c*/ 	.word	0x00000009
        /*0310*/ 	.word	0x00000000
        /*0314*/ 	.short	0x010a
        /*0316*/ 	.byte	0x3f
	.zero		1


	//   ....[41]....
        /*0318*/ 	.word	0x000099e0
        /*031c*/ 	.word	0x00000006
        /*0320*/ 	.word	0x00000000
        /*0324*/ 	.short	0x010a
        /*0326*/ 	.byte	0x3f
	.zero		1


	//   ....[42]....
        /*0328*/ 	.word	0x00009a70
        /*032c*/ 	.word	0x00000003
        /*0330*/ 	.word	0x00000000
        /*0334*/ 	.short	0x010a
        /*0336*/ 	.byte	0x3f
	.zero		1


	//   ....[43]....
        /*0338*/ 	.word	0x00009ad0
        /*033c*/ 	.word	0x00000003
        /*0340*/ 	.word	0x00000000
        /*0344*/ 	.short	0x010a
        /*0346*/ 	.byte	0x3f
	.zero		1


	//   ....[44]....
        /*0348*/ 	.word	0x00009b20
        /*034c*/ 	.word	0x00000005
        /*0350*/ 	.word	0x00000000
        /*0354*/ 	.short	0x010a
        /*0356*/ 	.byte	0x3f
	.zero		1


	//   ....[45]....
        /*0358*/ 	.word	0x00009bf0
        /*035c*/ 	.word	0x00000017
        /*0360*/ 	.word	0x00000058
        /*0364*/ 	.short	0x010a
        /*0366*/ 	.byte	0x3f
	.zero		1


	//   ....[46]....
        /*0368*/ 	.word	0x00009cc0
        /*036c*/ 	.word	0x00000007
        /*0370*/ 	.word	0x00000000
        /*0374*/ 	.short	0x010a
        /*0376*/ 	.byte	0x3f
	.zero		1


	//   ....[47]....
        /*0378*/ 	.word	0x00009d10
        /*037c*/ 	.word	0x00000008
        /*0380*/ 	.word	0x00000000
        /*0384*/ 	.short	0x010a
        /*0386*/ 	.byte	0x3f
	.zero		1


	//   ....[48]....
        /*0388*/ 	.word	0x00009d60
        /*038c*/ 	.word	0x00000009
        /*0390*/ 	.word	0x00000000
        /*0394*/ 	.short	0x010a
        /*0396*/ 	.byte	0x3f
	.zero		1


	//   ....[49]....
        /*0398*/ 	.word	0x00009db0
        /*039c*/ 	.word	0x00000008
        /*03a0*/ 	.word	0x00000000
        /*03a4*/ 	.short	0x010a
        /*03a6*/ 	.byte	0x3f
	.zero		1


	//   ....[50]....
        /*03a8*/ 	.word	0x00009e00
        /*03ac*/ 	.word	0x00000009
        /*03b0*/ 	.word	0x00000000
        /*03b4*/ 	.short	0x010a
        /*03b6*/ 	.byte	0x3f
	.zero		1


	//   ....[51]....
        /*03b8*/ 	.word	0x00009e50
        /*03bc*/ 	.word	0x00000008
        /*03c0*/ 	.word	0x00000000
        /*03c4*/ 	.short	0x010a
        /*03c6*/ 	.byte	0x3f
	.zero		1


	//   ....[52]....
        /*03c8*/ 	.word	0x00009ea0
        /*03cc*/ 	.word	0x00000009
        /*03d0*/ 	.word	0x00000000
        /*03d4*/ 	.short	0x010a
        /*03d6*/ 	.byte	0x3f
	.zero		1


	//   ....[53]....
        /*03d8*/ 	.word	0x00009ef0
        /*03dc*/ 	.word	0x00000008
        /*03e0*/ 	.word	0x00000000
        /*03e4*/ 	.short	0x010a
        /*03e6*/ 	.byte	0x3f
	.zero		1


	//   ....[54]....
        /*03e8*/ 	.word	0x00009f40
        /*03ec*/ 	.word	0x00000009
        /*03f0*/ 	.word	0x00000000
        /*03f4*/ 	.short	0x010a
        /*03f6*/ 	.byte	0x3f
	.zero		1


	//   ....[55]....
        /*03f8*/ 	.word	0x00009f90
        /*03fc*/ 	.word	0x00000006
        /*0400*/ 	.word	0x00000000
        /*0404*/ 	.short	0x010a
        /*0406*/ 	.byte	0x3f
	.zero		1


	//----- nvinfo : EIATTR_NUM_MBARRIERS
	.align		4
.L_35:
        /*0408*/ 	.byte	0x03, 0x38
        /*040a*/ 	.short	0x0018


	//----- nvinfo : EIATTR_EXIT_INSTR_OFFSETS
	.align		4
        /*040c*/ 	.byte	0x04, 0x1c
        /*040e*/ 	.short	(.L_37 - .L_36)


	//   ....[0]....
.L_36:
        /*0410*/ 	.word	0x00000a60


	//   ....[1]....
        /*0414*/ 	.word	0x00001270


	//   ....[2]....
        /*0418*/ 	.word	0x00008120


	//   ....[3]....
        /*041c*/ 	.word	0x00008680


	//   ....[4]....
        /*0420*/ 	.word	0x00009ac0


	//----- nvinfo : EIATTR_MAX_THREADS
	.align		4
.L_37:
        /*0424*/ 	.byte	0x04, 0x05
        /*0426*/ 	.short	(.L_39 - .L_38)
.L_38:
        /*0428*/ 	.word	0x00000180
        /*042c*/ 	.word	0x00000001
        /*0430*/ 	.word	0x00000001


	//----- nvinfo : EIATTR_CRS_STACK_SIZE
	.align		4
.L_39:
        /*0434*/ 	.byte	0x04, 0x1e
        /*0436*/ 	.short	(.L_41 - .L_40)
.L_40:
        /*0438*/ 	.word	0x00000000


	//----- nvinfo : EIATTR_CBANK_PARAM_SIZE
	.align		4
.L_41:
        /*043c*/ 	.byte	0x03, 0x19
        /*043e*/ 	.short	0x0470


	//----- nvinfo : EIATTR_PARAM_CBANK
	.align		4
        /*0440*/ 	.byte	0x04, 0x0a
        /*0442*/ 	.short	(.L_43 - .L_42)
	.align		4
.L_42:
        /*0444*/ 	.word	index@(.nv.constant0._ZN7cutlass13device_kernelINS_4gemm6kernel13GemmUniversalIN4cute5tupleIJiiiiEEENS1_10collective13CollectiveMmaINS1_34MainloopSm90TmaGmmaWarpSpecializedILi11ENS5_IJNS4_1CILi2EEENSA_ILi1EEESC_EEENS1_35KernelTmaWarpSpecializedCooperativeEEENS5_IJNSA_ILi128EEENSA_ILi176EEENSA_ILi64EEEEEEaNS5_IJlSC_lEEEaSK_NS4_8TiledMMAINS4_8MMA_AtomIJNS4_4SM904GMMA26MMA_64x16x32_S32S8S8_SS_TNEEEENS4_6LayoutISD_NS5_IJSC_NSA_ILi0EEESS_EEEEENS5_IJNS4_10UnderscoreESV_SV_EEEEENS4_13SM90_TMA_LOADENS4_14ComposedLayoutINS4_7SwizzleILi2ELi4ELi3EEENS4_18smem_ptr_flag_bitsILi8EEENSR_INS5_IJNSA_ILi8EEESI_EEENS5_IJSI_SC_EEEEEEEvNS4_8identityENS4_23SM90_TMA_LOAD_MULTICASTES18_vS19_EENS_8epilogue10collective6detail29Sm90TmaWarpSpecializedAdapterINS1D_15DefaultEpilogueIaSK_SK_NS1C_6thread17LinearCombinationIaLi1EiiLNS1H_9ScaleType4KindE0ELNS_15FloatRoundStyleE2EaEENS1_15EpilogueDefaultEEEEEvvEEEEvNT_6ParamsE)
        /*0448*/ 	.short	0x0210
        /*044a*/ 	.short	0x0470


	//----- nvinfo : EIATTR_SW_WAR
	.align		4
.L_43:
        /*044c*/ 	.byte	0x04, 0x36
        /*044e*/ 	.short	(.L_45 - .L_44)
.L_44:
        /*0450*/ 	.word	0x00000008
.L_45:


//--------------------- .nv.callgraph             --------------------------
	.section	.nv.callgraph,"",@"SHT_CUDA_CALLGRAPH"
	.align	4
	.sectionentsize	8
	.align		4
        /*0000*/ 	.word	0x00000000
	.align		4
        /*0004*/ 	.word	0xffffffff
	.align		4
        /*0008*/ 	.word	index@(_ZN7cutlass13device_kernelINS_4gemm6kernel13GemmUniversalIN4cute5tupleIJiiiiEEENS1_10collective13CollectiveMmaINS1_34MainloopSm90TmaGmmaWarpSpecializedILi11ENS5_IJNS4_1CILi2EEENSA_ILi1EEESC_EEENS1_35KernelTmaWarpSpecializedCooperativeEEENS5_IJNSA_ILi128EEENSA_ILi176EEENSA_ILi64EEEEEEaNS5_IJlSC_lEEEaSK_NS4_8TiledMMAINS4_8MMA_AtomIJNS4_4SM904GMMA26MMA_64x16x32_S32S8S8_SS_TNEEEENS4_6LayoutISD_NS5_IJSC_NSA_ILi0EEESS_EEEEENS5_IJNS4_10UnderscoreESV_SV_EEEEENS4_13SM90_TMA_LOADENS4_14ComposedLayoutINS4_7SwizzleILi2ELi4ELi3EEENS4_18smem_ptr_flag_bitsILi8EEENSR_INS5_IJNSA_ILi8EEESI_EEENS5_IJSI_SC_EEEEEEEvNS4_8identityENS4_23SM90_TMA_LOAD_MULTICASTES18_vS19_EENS_8epilogue10collective6detail29Sm90TmaWarpSpecializedAdapterINS1D_15DefaultEpilogueIaSK_SK_NS1C_6thread17LinearCombinationIaLi1EiiLNS1H_9ScaleType4KindE0ELNS_15FloatRoundStyleE2EaEENS1_15EpilogueDefaultEEEEEvvEEEEvNT_6ParamsE)
	.align		4
        /*000c*/ 	.word	index@(__assertfail)
	.align		4
        /*0010*/ 	.word	0x00000000
	.align		4
        /*0014*/ 	.word	0xfffffffe
	.align		4
        /*0018*/ 	.word	0x00000000
	.align		4
        /*001c*/ 	.word	0xfffffffd
	.align		4
        /*0020*/ 	.word	0x00000000
	.align		4
        /*0024*/ 	.word	0xfffffffc


//--------------------- .nv.constant4             --------------------------
	.section	.nv.constant4,"a",@progbits
	.align	8
	.align		8
.nv.constant4:
        /*0000*/ 	.dword	__assertfail
	.align		8
        /*0008*/ 	.dword	__unnamed_1
	.align		8
        /*0010*/ 	.dword	_ZN40_INTERNAL_eb405b06_4_k_cu_71308645_127314cuda3std3__45__cpo5beginE
	.align		8
        /*0018*/ 	.dword	_ZN40_INTERNAL_eb405b06_4_k_cu_71308645_127314cuda3std3__45__cpo3endE
	.align		8
        /*0020*/ 	.dword	_ZN40_INTERNAL_eb405b06_4_k_cu_71308645_127314cuda3std3__45__cpo6cbeginE
	.align		8
        /*0028*/ 	.dword	_ZN40_INTERNAL_eb405b06_4_k_cu_71308645_127314cuda3std3__45__cpo4cendE
	.align		8
        /*0030*/ 	.dword	_ZN40_INTERNAL_eb405b06_4_k_cu_71308645_127314cuda3std3__442_GLOBAL__N__eb405b06_4_k_cu_71308645_127316ignoreE
	.align		8
        /*0038*/ 	.dword	_ZN40_INTERNAL_eb405b06_4_k_cu_71308645_127314cuda3std3__419piecewise_constructE
	.align		8
        /*0040*/ 	.dword	_ZN40_INTERNAL_eb405b06_4_k_cu_71308645_127314cuda3std3__48in_placeE
	.align		8
        /*0048*/ 	.dword	_ZN40_INTERNAL_eb405b06_4_k_cu_71308645_127314cuda3std6ranges3__45__cpo4swapE
	.align		8
        /*0050*/ 	.dword	_ZN40_INTERNAL_eb405b06_4_k_cu_71308645_127314cuda3std6ranges3__45__cpo9iter_moveE
	.align		8
        /*0058*/ 	.dword	_ZN40_INTERNAL_eb405b06_4_k_cu_71308645_127314cute7productE
	.align		8
        /*0060*/ 	.dword	_ZN40_INTERNAL_eb405b06_4_k_cu_71308645_127314cute1_E
	.align		8
        /*0068*/ 	.dword	$str$22
	.align		8
        /*0070*/ 	.dword	$str$23


//--------------------- .text._ZN7cutlass13device_kernelINS_4gemm6kernel13GemmUniversalIN4cute5tupleIJiiiiEEENS1_10collective13CollectiveMmaINS1_34MainloopSm90TmaGmmaWarpSpecializedILi11ENS5_IJNS4_1CILi2EEENSA_ILi1EEESC_EEENS1_35KernelTmaWarpSpecializedCooperativeEEENS5_IJNSA_ILi128EEENSA_ILi176EEENSA_ILi64EEEEEEaNS5_IJlSC_lEEEaSK_NS4_8TiledMMAINS4_8MMA_AtomIJNS4_4SM904GMMA26MMA_64x16x32_S32S8S8_SS_TNEEEENS4_6LayoutISD_NS5_IJSC_NSA_ILi0EEESS_EEEEENS5_IJNS4_10UnderscoreESV_SV_EEEEENS4_13SM90_TMA_LOADENS4_14ComposedLayoutINS4_7SwizzleILi2ELi4ELi3EEENS4_18smem_ptr_flag_bitsILi8EEENSR_INS5_IJNSA_ILi8EEESI_EEENS5_IJSI_SC_EEEEEEEvNS4_8identityENS4_23SM90_TMA_LOAD_MULTICASTES18_vS19_EENS_8epilogue10collective6detail29Sm90TmaWarpSpecializedAdapterINS1D_15DefaultEpilogueIaSK_SK_NS1C_6thread17LinearCombinationIaLi1EiiLNS1H_9ScaleType4KindE0ELNS_15FloatRoundStyleE2EaEENS1_15EpilogueDefaultEEEEEvvEEEEvNT_6ParamsE --------------------------
	.section	.text._ZN7cutlass13device_kernelINS_4gemm6kernel13GemmUniversalIN4cute5tupleIJiiiiEEENS1_10collective13CollectiveMmaINS1_34MainloopSm90TmaGmmaWarpSpecializedILi11ENS5_IJNS4_1CILi2EEENSA_ILi1EEESC_EEENS1_35KernelTmaWarpSpecializedCooperativeEEENS5_IJNSA_ILi128EEENSA_ILi176EEENSA_ILi64EEEEEEaNS5_IJlSC_lEEEaSK_NS4_8TiledMMAINS4_8MMA_AtomIJNS4_4SM904GMMA26MMA_64x16x32_S32S8S8_SS_TNEEEENS4_6LayoutISD_NS5_IJSC_NSA_ILi0EEESS_EEEEENS5_IJNS4_10UnderscoreESV_SV_EEEEENS4_13SM90_TMA_LOADENS4_14ComposedLayoutINS4_7SwizzleILi2ELi4ELi3EEENS4_18smem_ptr_flag_bitsILi8EEENSR_INS5_IJNSA_ILi8EEESI_EEENS5_IJSI_SC_EEEEEEEvNS4_8identityENS4_23SM90_TMA_LOAD_MULTICASTES18_vS19_EENS_8epilogue10collective6detail29Sm90TmaWarpSpecializedAdapterINS1D_15DefaultEpilogueIaSK_SK_NS1C_6thread17LinearCombinationIaLi1EiiLNS1H_9ScaleType4KindE0ELNS_15FloatRoundStyleE2EaEENS1_15EpilogueDefaultEEEEEvvEEEEvNT_6ParamsE,"ax",@progbits
	.align	128
.text._ZN7cutlass13device_kernelINS_4gemm6kernel13GemmUniversalIN4cute5tupleIJiiiiEEENS1_10collective13CollectiveMmaINS1_34MainloopSm90TmaGmmaWarpSpecializedILi11ENS5_IJNS4_1CILi2EEENSA_ILi1EEESC_EEENS1_35KernelTmaWarpSpecializedCooperativeEEENS5_IJNSA_ILi128EEENSA_ILi176EEENSA_ILi64EEEEEEaNS5_IJlSC_lEEEaSK_NS4_8TiledMMAINS4_8MMA_AtomIJNS4_4SM904GMMA26MMA_64x16x32_S32S8S8_SS_TNEEEENS4_6LayoutISD_NS5_IJSC_NSA_ILi0EEESS_EEEEENS5_IJNS4_10UnderscoreESV_SV_EEEEENS4_13SM90_TMA_LOADENS4_14ComposedLayoutINS4_7SwizzleILi2ELi4ELi3EEENS4_18smem_ptr_flag_bitsILi8EEENSR_INS5_IJNSA_ILi8EEESI_EEENS5_IJSI_SC_EEEEEEEvNS4_8identityENS4_23SM90_TMA_LOAD_MULTICASTES18_vS19_EENS_8epilogue10collective6detail29Sm90TmaWarpSpecializedAdapterINS1D_15DefaultEpilogueIaSK_SK_NS1C_6thread17LinearCombinationIaLi1EiiLNS1H_9ScaleType4KindE0ELNS_15FloatRoundStyleE2EaEENS1_15EpilogueDefaultEEEEEvvEEEEvNT_6ParamsE:
        .type           _ZN7cutlass13device_kernelINS_4gemm6kernel13GemmUniversalIN4cute5tupleIJiiiiEEENS1_10collective13CollectiveMmaINS1_34MainloopSm90TmaGmmaWarpSpecializedILi11ENS5_IJNS4_1CILi2EEENSA_ILi1EEESC_EEENS1_35KernelTmaWarpSpecializedCooperativeEEENS5_IJNSA_ILi128EEENSA_ILi176EEENSA_ILi64EEEEEEaNS5_IJlSC_lEEEaSK_NS4_8TiledMMAINS4_8MMA_AtomIJNS4_4SM904GMMA26MMA_64x16x32_S32S8S8_SS_TNEEEENS4_6LayoutISD_NS5_IJSC_NSA_ILi0EEESS_EEEEENS5_IJNS4_10UnderscoreESV_SV_EEEEENS4_13SM90_TMA_LOADENS4_14ComposedLayoutINS4_7SwizzleILi2ELi4ELi3EEENS4_18smem_ptr_flag_bitsILi8EEENSR_INS5_IJNSA_ILi8EEESI_EEENS5_IJSI_SC_EEEEEEEvNS4_8identityENS4_23SM90_TMA_LOAD_MULTICASTES18_vS19_EENS_8epilogue10collective6detail29Sm90TmaWarpSpecializedAdapterINS1D_15DefaultEpilogueIaSK_SK_NS1C_6thread17LinearCombinationIaLi1EiiLNS1H_9ScaleType4KindE0ELNS_15FloatRoundStyleE2EaEENS1_15EpilogueDefaultEEEEEvvEEEEvNT_6ParamsE,@function
        .size           _ZN7cutlass13device_kernelINS_4gemm6kernel13GemmUniversalIN4cute5tupleIJiiiiEEENS1_10collective13CollectiveMmaINS1_34MainloopSm90TmaGmmaWarpSpecializedILi11ENS5_IJNS4_1CILi2EEENSA_ILi1EEESC_EEENS1_35KernelTmaWarpSpecializedCooperativeEEENS5_IJNSA_ILi128EEENSA_ILi176EEENSA_ILi64EEEEEEaNS5_IJlSC_lEEEaSK_NS4_8TiledMMAINS4_8MMA_AtomIJNS4_4SM904GMMA26MMA_64x16x32_S32S8S8_SS_TNEEEENS4_6LayoutISD_NS5_IJSC_NSA_ILi0EEESS_EEEEENS5_IJNS4_10UnderscoreESV_SV_EEEEENS4_13SM90_TMA_LOADENS4_14ComposedLayoutINS4_7SwizzleILi2ELi4ELi3EEENS4_18smem_ptr_flag_bitsILi8EEENSR_INS5_IJNSA_ILi8EEESI_EEENS5_IJSI_SC_EEEEEEEvNS4_8identityENS4_23SM90_TMA_LOAD_MULTICASTES18_vS19_EENS_8epilogue10collective6detail29Sm90TmaWarpSpecializedAdapterINS1D_15DefaultEpilogueIaSK_SK_NS1C_6thread17LinearCombinationIaLi1EiiLNS1H_9ScaleType4KindE0ELNS_15FloatRoundStyleE2EaEENS1_15EpilogueDefaultEEEEEvvEEEEvNT_6ParamsE,(.L_x_266 - _ZN7cutlass13device_kernelINS_4gemm6kernel13GemmUniversalIN4cute5tupleIJiiiiEEENS1_10collective13CollectiveMmaINS1_34MainloopSm90TmaGmmaWarpSpecializedILi11ENS5_IJNS4_1CILi2EEENSA_ILi1EEESC_EEENS1_35KernelTmaWarpSpecializedCooperativeEEENS5_IJNSA_ILi128EEENSA_ILi176EEENSA_ILi64EEEEEEaNS5_IJlSC_lEEEaSK_NS4_8TiledMMAINS4_8MMA_AtomIJNS4_4SM904GMMA26MMA_64x16x32_S32S8S8_SS_TNEEEENS4_6LayoutISD_NS5_IJSC_NSA_ILi0EEESS_EEEEENS5_IJNS4_10UnderscoreESV_SV_EEEEENS4_13SM90_TMA_LOADENS4_14ComposedLayoutINS4_7SwizzleILi2ELi4ELi3EEENS4_18smem_ptr_flag_bitsILi8EEENSR_INS5_IJNSA_ILi8EEESI_EEENS5_IJSI_SC_EEEEEEEvNS4_8identityENS4_23SM90_TMA_LOAD_MULTICASTES18_vS19_EENS_8epilogue10collective6detail29Sm90TmaWarpSpecializedAdapterINS1D_15DefaultEpilogueIaSK_SK_NS1C_6thread17LinearCombinationIaLi1EiiLNS1H_9ScaleType4KindE0ELNS_15FloatRoundStyleE2EaEENS1_15EpilogueDefaultEEEEEvvEEEEvNT_6ParamsE)
        .other          _ZN7cutlass13device_kernelINS_4gemm6kernel13GemmUniversalIN4cute5tupleIJiiiiEEENS1_10collective13CollectiveMmaINS1_34MainloopSm90TmaGmmaWarpSpecializedILi11ENS5_IJNS4_1CILi2EEENSA_ILi1EEESC_EEENS1_35KernelTmaWarpSpecializedCooperativeEEENS5_IJNSA_ILi128EEENSA_ILi176EEENSA_ILi64EEEEEEaNS5_IJlSC_lEEEaSK_NS4_8TiledMMAINS4_8MMA_AtomIJNS4_4SM904GMMA26MMA_64x16x32_S32S8S8_SS_TNEEEENS4_6LayoutISD_NS5_IJSC_NSA_ILi0EEESS_EEEEENS5_IJNS4_10UnderscoreESV_SV_EEEEENS4_13SM90_TMA_LOADENS4_14ComposedLayoutINS4_7SwizzleILi2ELi4ELi3EEENS4_18smem_ptr_flag_bitsILi8EEENSR_INS5_IJNSA_ILi8EEESI_EEENS5_IJSI_SC_EEEEEEEvNS4_8identityENS4_23SM90_TMA_LOAD_MULTICASTES18_vS19_EENS_8epilogue10collective6detail29Sm90TmaWarpSpecializedAdapterINS1D_15DefaultEpilogueIaSK_SK_NS1C_6thread17LinearCombinationIaLi1EiiLNS1H_9ScaleType4KindE0ELNS_15FloatRoundStyleE2EaEENS1_15EpilogueDefaultEEEEEvvEEEEvNT_6ParamsE,@"STO_CUDA_ENTRY STV_DEFAULT"
_ZN7cutlass13device_kernelINS_4gemm6kernel13GemmUniversalIN4cute5tupleIJiiiiEEENS1_10collective13CollectiveMmaINS1_34MainloopSm90TmaGmmaWarpSpecializedILi11ENS5_IJNS4_1CILi2EEENSA_ILi1EEESC_EEENS1_35KernelTmaWarpSpecializedCooperativeEEENS5_IJNSA_ILi128EEENSA_ILi176EEENSA_ILi64EEEEEEaNS5_IJlSC_lEEEaSK_NS4_8TiledMMAINS4_8MMA_AtomIJNS4_4SM904GMMA26MMA_64x16x32_S32S8S8_SS_TNEEEENS4_6LayoutISD_NS5_IJSC_NSA_ILi0EEESS_EEEEENS5_IJNS4_10UnderscoreESV_SV_EEEEENS4_13SM90_TMA_LOADENS4_14ComposedLayoutINS4_7SwizzleILi2ELi4ELi3EEENS4_18smem_ptr_flag_bitsILi8EEENSR_INS5_IJNSA_ILi8EEESI_EEENS5_IJSI_SC_EEEEEEEvNS4_8identityENS4_23SM90_TMA_LOAD_MULTICASTES18_vS19_EENS_8epilogue10collective6detail29Sm90TmaWarpSpecializedAdapterINS1D_15DefaultEpilogueIaSK_SK_NS1C_6thread17LinearCombinationIaLi1EiiLNS1H_9ScaleType4KindE0ELNS_15FloatRoundStyleE2EaEENS1_15EpilogueDefaultEEEEEvvEEEEvNT_6ParamsE:
[----:B------:R-:W0:Y:S01]  /*0000*/  LDC R1, c[0x0][0x28] ;  /* 0x00000a00ff017b82 */ /* 0x000e220000000800 */
[----:B------:R-:W1:Y:S01]  /*0010*/  S2R R18, SR_TID.X ;  /* 0x0000000000127919 */ /* 0x000e620000002100 */
[----:B------:R-:W-:Y:S01]  /*0020*/  ELECT P0, URZ, PT ;  /* 0x00000000003f782f */ /* 0x000fe20003800000 */
[----:B------:R-:W-:Y:S01]  /*0030*/  BSSY B0, `(.L_x_0) ;  /* 0x000000f000007945 */ /* 0x000fe20003800000 */
[--C-:B-1----:R-:W-:Y:S02]  /*0040*/  SHF.R.U32.HI R0, RZ, 0x5, R18.reuse ;  /* 0x00000005ff007819 */ /* 0x102fe40000011612 */
[----:B------:R-:W-:-:S03]  /*0050*/  SHF.R.U32.HI R3, RZ, 0x7, R18 ;  /* 0x00000007ff037819 */ /* 0x000fc60000011612 */
[----:B------:R-:W1:Y:S04]  /*0060*/  SHFL.IDX PT, R2, R0, RZ, 0x1f ;  /* 0x00001fff00027589 */ /* 0x000e6800000e0000 */
[----:B------:R2:W3:Y:S01]  /*0070*/  SHFL.IDX PT, R5, R3, RZ, 0x1f ;  /* 0x00001fff03057589 */ /* 0x0004e200000e0000 */
[----:B-1----:R-:W-:-:S13]  /*0080*/  ISETP.NE.OR P0, PT, R2, RZ, !P0 ;  /* 0x000000ff0200720c */ /* 0x002fda0004705670 */
[----:B0-23--:R-:W-:Y:S05]  /*0090*/  @P0 BRA `(.L_x_1) ;  /* 0x0000000000200947 */ /* 0x00dfea0003800000 */
[----:B------:R-:W-:Y:S02]  /*00a0*/  ULDC.64 UR4, c[0x0][0x198] ;  /* 0x0000660000047ab9 */ /* 0x000fe40000000a00 */
[----:B------:R-:W-:Y:S02]  /*00b0*/  UIADD3 UR6, UP0, UR4, 0xf0, URZ ;  /* 0x000000f004067890 */ /* 0x000fe4000ff1e03f */
[----:B------:R-:W-:Y:S02]  /*00c0*/  UIADD3 UR4, UP1, UR4, 0x1f0, URZ ;  /* 0x000001f004047890 */ /* 0x000fe4000ff3e03f */
[----:B------:R-:W-:Y:S02]  /*00d0*/  UIADD3.X UR7, URZ, UR5, URZ, UP0, !UPT ;  /* 0x000000053f077290 */ /* 0x000fe400087fe43f */
[----:B------:R-:W-:-:S07]  /*00e0*/  UIADD3.X UR5, URZ, UR5, URZ, UP1, !UPT ;  /* 0x000000053f057290 */ /* 0x000fce0008ffe43f */
[----:B------:R0:W-:Y:S02]  /*00f0*/  UTMACCTL.PF [UR6] ;  /* 0x00000000060079b9 */ /* 0x0001e40008040000 */
[----:B------:R0:W-:Y:S02]  /*0100*/  UTMACCTL.PF [UR4] ;  /* 0x00000000040079b9 */ /* 0x0001e40008040000 */
[----:B0-----:R-:W-:Y:S01]  /*0110*/  NOP ;  /* 0x0000000000007918 */ /* 0x001fe20000000000 */
.L_x_1:
[----:B------:R-:W-:Y:S05]  /*0120*/  BSYNC B0 ;  /* 0x0000000000007941 */ /* 0x000fea0003800000 */
.L_x_0:
[----:B------:R-:W0:Y:S02]  /*0130*/  SHFL.IDX PT, R3, R0, RZ, 0x1f ;  /* 0x00001fff00037589 */ /* 0x000e2400000e0000 */
[----:B0-----:R-:W-:-:S13]  /*0140*/  ISETP.NE.AND P0, PT, R3, RZ, PT ;  /* 0x000000ff0300720c */ /* 0x001fda0003f05270 */
[----:B------:R-:W-:Y:S05]  /*0150*/  @P0 BRA `(.L_x_2) ;  /* 0x00000000009c0947 */ /* 0x000fea0003800000 */
[----:B------:R-:W-:Y:S01]  /*0160*/  ELECT P0, URZ, PT ;  /* 0x00000000003f782f */ /* 0x000fe20003800000 */
[----:B------:R-:W-:-:S12]  /*0170*/  BSSY B0, `(.L_x_2) ;  /* 0x0000025000007945 */ /* 0x000fd80003800000 */
[----:B------:R-:W-:Y:S05]  /*0180*/  @!P0 BRA `(.L_x_3) ;  /* 0x00000000008c8947 */ /* 0x000fea0003800000 */
[----:B------:R-:W0:Y:S01]  /*0190*/  S2UR UR8, SR_CgaCtaId ;  /* 0x00000000000879c3 */ /* 0x000e220000008800 */
[----:B------:R-:W-:Y:S01]  /*01a0*/  UMOV UR4, 0x400 ;  /* 0x0000040000047882 */ /* 0x000fe20000000000 */
[----:B------:R-:W-:Y:S01]  /*01b0*/  UMOV UR5, 0x1 ;  /* 0x0000000100057882 */ /* 0x000fe20000000000 */
[----:B------:R-:W-:Y:S02]  /*01c0*/  UMOV UR6, 0x4 ;  /* 0x0000000400067882 */ /* 0x000fe40000000000 */
[----:B------:R-:W-:-:S04]  /*01d0*/  UIADD3 UR6, -UR6, 0x100000, URZ ;  /* 0x0010000006067890 */ /* 0x000fc8000fffe13f */
[----:B------:R-:W-:Y:S02]  /*01e0*/  USHF.L.U32 UR7, UR6, 0xb, URZ ;  /* 0x0000000b06077899 */ /* 0x000fe4000800063f */
[----:B------:R-:W-:Y:S02]  /*01f0*/  USHF.L.U32 UR6, UR6, 0x1, URZ ;  /* 0x0000000106067899 */ /* 0x000fe4000800063f */
[----:B0-----:R-:W-:Y:S02]  /*0200*/  ULEA UR8, UR8, UR4, 0x18 ;  /* 0x0000000408087291 */ /* 0x001fe4000f8ec03f */
[----:B------:R-:W-:-:S04]  /*0210*/  UIADD3 UR4, -UR5, 0x100000, URZ ;  /* 0x0010000005047890 */ /* 0x000fc8000fffe13f */
[----:B------:R-:W-:Y:S02]  /*0220*/  USHF.L.U32 UR5, UR4, 0xb, URZ ;  /* 0x0000000b04057899 */ /* 0x000fe4000800063f */
[----:B------:R-:W-:Y:S01]  /*0230*/  USHF.L.U32 UR4, UR4, 0x1, URZ ;  /* 0x0000000104047899 */ /* 0x000fe2000800063f */
[----:B------:R-:W0:Y:S11]  /*0240*/  FENCE.VIEW.ASYNC.S ;  /* 0x00000000000073c6 */ /* 0x000e360000000000 */
[----:B0-----:R0:W1:Y:S01]  /*0250*/  SYNCS.EXCH.64 URZ, [UR8], UR4 ;  /* 0x00000004083f75b2 */ /* 0x0010620008000100 */
[----:B------:R0:W2:Y:S01]  /*0260*/  SYNCS.EXCH.64 URZ, [UR8+0x58], UR6 ;  /* 0x00005806083f75b2 */ /* 0x0000a20008000100 */
[----:B------:R0:W3:Y:S01]  /*0270*/  SYNCS.EXCH.64 URZ, [UR8+0x8], UR4 ;  /* 0x00000804083f75b2 */ /* 0x0000e20008000100 */
[----:B------:R0:W4:Y:S01]  /*0280*/  SYNCS.EXCH.64 URZ, [UR8+0x60], UR6 ;  /* 0x00006006083f75b2 */ /* 0x0001220008000100 */
[----:B------:R0:W0:Y:S01]  /*0290*/  SYNCS.EXCH.64 URZ, [UR8+0x10], UR4 ;  /* 0x00001004083f75b2 */ /* 0x0000220008000100 */
        /* <DEDUP_REMOVED lines=17> */
[----:B------:R-:W-:Y:S01]  /*03b0*/  NOP ;  /* 0x0000000000007918 */ /* 0x000fe20000000000 */
.L_x_3:
[----:B0-----:R-:W-:Y:S05]  /*03c0*/  BSYNC B0 ;  /* 0x0000000000007941 */ /* 0x001fea0003800000 */
.L_x_2:
[----:B------:R-:W-:Y:S01]  /*03d0*/  SHF.R.S32.HI R7, RZ, 0x1f, R18 ;  /* 0x0000001fff077819 */ /* 0x000fe20000011412 */
[----:B------:R-:W0:Y:S01]  /*03e0*/  SHFL.IDX PT, R0, R0, RZ, 0x1f ;  /* 0x00001fff00007589 */ /* 0x000e2200000e0000 */
[----:B------:R-:W5:Y:S01]  /*03f0*/  S2UR UR8, SR_CTAID.X ;  /* 0x00000000000879c3 */ /* 0x000f620000002500 */
[----:B------:R-:W-:Y:S02]  /*0400*/  ELECT P0, URZ, PT ;  /* 0x00000000003f782f */ /* 0x000fe40003800000 */
[----:B------:R-:W-:Y:S01]  /*0410*/  LEA.HI R7, R7, R18, RZ, 0x7 ;  /* 0x0000001207077211 */ /* 0x000fe200078f38ff */
[----:B------:R-:W1:Y:S01]  /*0420*/  S2R R4, SR_CTAID.Y ;  /* 0x0000000000047919 */ /* 0x000e620000002600 */
[----:B------:R-:W-:Y:S01]  /*0430*/  SHF.R.S32.HI R8, RZ, 0x1f, R3 ;  /* 0x0000001fff087819 */ /* 0x000fe20000011403 */
[----:B------:R-:W-:Y:S01]  /*0440*/  ULDC UR4, c[0x0][0x150] ;  /* 0x0000540000047ab9 */ /* 0x000fe20000000800 */
[----:B------:R-:W-:Y:S01]  /*0450*/  LOP3.LUT R7, R7, 0xffffff80, RZ, 0xc0, !PT ;  /* 0xffffff8007077812 */ /* 0x000fe200078ec0ff */
[----:B------:R-:W-:Y:S01]  /*0460*/  NOP ;  /* 0x0000000000007918 */ /* 0x000fe20000000000 */
[----:B------:R-:W-:Y:S01]  /*0470*/  LEA.HI R8, R8, R3, RZ, 0x2 ;  /* 0x0000000308087211 */ /* 0x000fe200078f10ff */
[----:B------:R-:W2:Y:S01]  /*0480*/  LDC R10, c[0x0][0x144] ;  /* 0x00005100ff0a7b82 */ /* 0x000ea20000000800 */
[----:B------:R-:W-:Y:S01]  /*0490*/  NOP ;  /* 0x0000000000007918 */ /* 0x000fe20000000000 */
[----:B------:R-:W-:Y:S01]  /*04a0*/  IMAD.IADD R6, R18, 0x1, -R7 ;  /* 0x0000000112067824 */ /* 0x000fe200078e0a07 */
[----:B------:R-:W-:Y:S01]  /*04b0*/  LOP3.LUT R8, R8, 0x3ffffffc, RZ, 0xc0, !PT ;  /* 0x3ffffffc08087812 */ /* 0x000fe200078ec0ff */
[----:B------:R-:W-:Y:S01]  /*04c0*/  IMAD.MOV.U32 R23, RZ, RZ, 0x1 ;  /* 0x00000001ff177424 */ /* 0x000fe200078e00ff */
[----:B------:R-:W-:-:S02]  /*04d0*/  ISETP.NE.AND P3, PT, R5, RZ, PT ;  /* 0x000000ff0500720c */ /* 0x000fc40003f65270 */
[----:B------:R-:W-:Y:S01]  /*04e0*/  SHF.R.S32.HI R7, RZ, 0x1f, R6 ;  /* 0x0000001fff077819 */ /* 0x000fe20000011406 */
[----:B------:R-:W-:Y:S01]  /*04f0*/  IMAD.IADD R8, R3, 0x1, -R8 ;  /* 0x0000000103087824 */ /* 0x000fe200078e0a08 */
[----:B------:R-:W3:Y:S02]  /*0500*/  LDC R13, c[0x0][0x140] ;  /* 0x00005000ff0d7b82 */ /* 0x000ee40000000800 */
[----:B------:R-:W-:Y:S02]  /*0510*/  LEA.HI R7, R7, R6, RZ, 0x3 ;  /* 0x0000000607077211 */ /* 0x000fe400078f18ff */
[----:B0-----:R-:W-:Y:S02]  /*0520*/  ISETP.NE.OR P0, PT, R0, RZ, !P0 ;  /* 0x000000ff0000720c */ /* 0x001fe40004705670 */
[--C-:B------:R-:W-:Y:S02]  /*0530*/  SHF.R.S32.HI R0, RZ, 0x3, R7.reuse ;  /* 0x00000003ff007819 */ /* 0x100fe40000011407 */
[----:B------:R-:W-:-:S02]  /*0540*/  SHF.R.S32.HI R7, RZ, 0x1f, R7 ;  /* 0x0000001fff077819 */ /* 0x000fc40000011407 */
[----:B-----5:R-:W-:Y:S02]  /*0550*/  I2FP.F32.U32 R9, UR8 ;  /* 0x0000000800097c45 */ /* 0x020fe40008201000 */
[----:B------:R-:W-:-:S03]  /*0560*/  LEA.HI R7, R7, R0, RZ, 0x2 ;  /* 0x0000000007077211 */ /* 0x000fc600078f10ff */
[----:B------:R-:W-:Y:S01]  /*0570*/  FMUL R9, R9, UR4 ;  /* 0x0000000409097c20 */ /* 0x000fe20008400000 */
[----:B------:R-:W-:Y:S01]  /*0580*/  LOP3.LUT R7, R7, 0xfffffffc, RZ, 0xc0, !PT ;  /* 0xfffffffc07077812 */ /* 0x000fe200078ec0ff */
[----:B------:R-:W-:Y:S01]  /*0590*/  VOTEU.ALL UP0, P0 ;  /* 0x00000000003f7886 */ /* 0x000fe20000000000 */
[----:B-1----:R-:W-:Y:S01]  /*05a0*/  I2FP.F32.U32 R3, R4 ;  /* 0x0000000400037245 */ /* 0x002fe20000201000 */
[----:B------:R-:W-:Y:S01]  /*05b0*/  ULDC UR4, c[0x0][0x154] ;  /* 0x0000550000047ab9 */ /* 0x000fe20000000800 */
[----:B------:R-:W-:Y:S01]  /*05c0*/  VOTEU.ALL UP1, P0 ;  /* 0x00000000003f7886 */ /* 0x000fe20000020000 */
[----:B------:R-:W0:Y:S01]  /*05d0*/  F2I.U32.TRUNC.NTZ R9, R9 ;  /* 0x0000000900097305 */ /* 0x000e22000020f000 */
[----:B------:R-:W-:Y:S01]  /*05e0*/  IMAD.IADD R7, R0, 0x1, -R7 ;  /* 0x0000000100077824 */ /* 0x000fe200078e0a07 */
[----:B------:R-:W1:Y:S01]  /*05f0*/  @!UP0 S2UR UR7, SR_CgaCtaId ;  /* 0x00000000000789c3 */ /* 0x000e620000008800 */
[----:B------:R-:W-:Y:S01]  /*0600*/  FMUL R12, R3, UR4 ;  /* 0x00000004030c7c20 */ /* 0x000fe20008400000 */
[----:B------:R-:W-:Y:S01]  /*0610*/  UMOV UR4, 0x20 ;  /* 0x0000002000047882 */ /* 0x000fe20000000000 */
[----:B------:R-:W-:Y:S01]  /*0620*/  IMAD R8, R8, 0x4, R7 ;  /* 0x0000000408087824 */ /* 0x000fe200078e0207 */
[----:B------:R-:W-:Y:S01]  /*0630*/  @!UP0 UMOV UR6, 0x400 ;  /* 0x0000040000068882 */ /* 0x000fe20000000000 */
[----:B------:R-:W-:-:S04]  /*0640*/  @!UP0 UIADD3 UR4, -UR4, 0x100000, URZ ;  /* 0x0010000004048890 */ /* 0x000fc8000fffe13f */
[----:B------:R-:W-:Y:S02]  /*0650*/  @!UP0 USHF.L.U32 UR5, UR4, 0xb, URZ ;  /* 0x0000000b04058899 */ /* 0x000fe4000800063f */
[----:B------:R-:W-:Y:S01]  /*0660*/  @!UP0 USHF.L.U32 UR4, UR4, 0x1, URZ ;  /* 0x0000000104048899 */ /* 0x000fe2000800063f */
[----:B---3--:R-:W-:Y:S01]  /*0670*/  ISETP.EQ.U32.AND P2, PT, R13, 0x1, PT ;  /* 0x000000010d00780c */ /* 0x008fe20003f42070 */
[----:B------:R-:W3:Y:S01]  /*0680*/  F2I.U32.TRUNC.NTZ R12, R12 ;  /* 0x0000000c000c7305 */ /* 0x000ee2000020f000 */
[----:B------:R-:W-:Y:S01]  /*0690*/  LEA.HI R0, R8, R8, RZ, 0x1 ;  /* 0x0000000808007211 */ /* 0x000fe200078f08ff */
[----:B------:R-:W5:Y:S03]  /*06a0*/  LDC R7, c[0x0][0x148] ;  /* 0x00005200ff077b82 */ /* 0x000f660000000800 */
[----:B------:R-:W-:Y:S01]  /*06b0*/  LOP3.LUT R11, R0, 0xfffffffe, RZ, 0xc0, !PT ;  /* 0xfffffffe000b7812 */ /* 0x000fe200078ec0ff */
[----:B0-----:R-:W-:Y:S01]  /*06c0*/  IMAD.MOV R15, RZ, RZ, -R9 ;  /* 0x000000ffff0f7224 */ /* 0x001fe200078e0a09 */
[----:B------:R-:W-:-:S03]  /*06d0*/  SHF.R.S32.HI R9, RZ, 0x1f, R2 ;  /* 0x0000001fff097819 */ /* 0x000fc60000011402 */
[----:B--2---:R-:W-:Y:S01]  /*06e0*/  IMAD R3, R10, R15, UR8 ;  /* 0x000000080a037e24 */ /* 0x004fe2000f8e020f */
[----:B------:R-:W-:Y:S01]  /*06f0*/  LEA.HI R9, R9, R2, RZ, 0x2 ;  /* 0x0000000209097211 */ /* 0x000fe200078f10ff */
[C---:B------:R-:W-:Y:S02]  /*0700*/  IMAD.IADD R0, R8.reuse, 0x1, -R11 ;  /* 0x0000000108007824 */ /* 0x040fe400078e0a0b */
[----:B------:R-:W-:Y:S01]  /*0710*/  IMAD.SHL.U32 R11, R8, 0x4, RZ ;  /* 0x00000004080b7824 */ /* 0x000fe200078e00ff */
[----:B------:R-:W-:Y:S01]  /*0720*/  LOP3.LUT R9, R9, 0xfffffffc, RZ, 0xc0, !PT ;  /* 0xfffffffc09097812 */ /* 0x000fe200078ec0ff */
[----:B---3--:R-:W-:Y:S01]  /*0730*/  IMAD.MOV R24, RZ, RZ, -R12 ;  /* 0x000000ffff187224 */ /* 0x008fe200078e0a0c */
[----:B------:R-:W-:Y:S01]  /*0740*/  ISETP.NE.AND P4, PT, R0, R3, PT ;  /* 0x000000030000720c */ /* 0x000fe20003f85270 */
[----:B-1----:R-:W-:Y:S01]  /*0750*/  @!UP0 ULEA UR6, UR7, UR6, 0x18 ;  /* 0x0000000607068291 */ /* 0x002fe2000f8ec03f */
[----:B------:R-:W-:Y:S01]  /*0760*/  LOP3.LUT R22, R8, 0xc, R11, 0x78, !PT ;  /* 0x0000000c08167812 */ /* 0x000fe200078e780b */
[----:B------:R-:W-:Y:S01]  /*0770*/  IMAD.IADD R0, R2, 0x1, -R9 ;  /* 0x0000000102007824 */ /* 0x000fe200078e0a09 */
[----:B------:R-:W-:Y:S01]  /*0780*/  VOTEU.ALL UP0, P0 ;  /* 0x00000000003f7886 */ /* 0x000fe20000000000 */
[----:B------:R-:W-:Y:S01]  /*0790*/  LOP3.LUT P0, RZ, R6, 0x7, RZ, 0xc0, !PT ;  /* 0x0000000706ff7812 */ /* 0x000fe2000780c0ff */
[----:B------:R-:W-:-:S02]  /*07a0*/  VIADD R6, R5, 0xffffffff ;  /* 0xffffffff05067836 */ /* 0x000fc40000000000 */
[----:B------:R-:W-:Y:S01]  /*07b0*/  ISETP.NE.AND P1, PT, R0, 0x3, PT ;  /* 0x000000030000780c */ /* 0x000fe20003f25270 */
[----:B-----5:R-:W-:Y:S01]  /*07c0*/  IMAD R9, R7, R24, R4 ;  /* 0x0000001807097224 */ /* 0x020fe200078e0204 */
[----:B------:R-:W-:Y:S02]  /*07d0*/  ISETP.LT.U32.AND P0, PT, R22, 0x2, !P0 ;  /* 0x000000021600780c */ /* 0x000fe40004701070 */
[----:B------:R-:W-:Y:S01]  /*07e0*/  ISETP.EQ.OR P1, PT, R0, RZ, !P1 ;  /* 0x000000ff0000720c */ /* 0x000fe20004f22670 */
[----:B------:R-:W0:Y:S02]  /*07f0*/  FENCE.VIEW.ASYNC.S ;  /* 0x00000000000073c6 */ /* 0x000e240000000000 */
[----:B0-----:R0:W1:Y:S01]  /*0800*/  @!UP0 SYNCS.EXCH.64 URZ, [UR6+0xc0], UR4 ;  /* 0x0000c004063f85b2 */ /* 0x0010620008000100 */
[----:B------:R-:W-:Y:S02]  /*0810*/  @P4 LEA.HI R2, R22, R22, RZ, 0x1 ;  /* 0x0000001616024211 */ /* 0x000fe400078f08ff */
[----:B------:R-:W-:-:S02]  /*0820*/  ISETP.EQ.AND P1, PT, R5, RZ, P1 ;  /* 0x000000ff0500720c */ /* 0x000fc40000f22270 */
[----:B------:R-:W-:Y:S02]  /*0830*/  @P4 SHF.R.S32.HI R2, RZ, 0x1, R2 ;  /* 0x00000001ff024819 */ /* 0x000fe40000011402 */
[----:B------:R-:W-:Y:S02]  /*0840*/  ISETP.GE.U32.AND P6, PT, R6, 0x2, PT ;  /* 0x000000020600780c */ /* 0x000fe40003fc6070 */
[----:B------:R-:W-:Y:S02]  /*0850*/  @P4 ISETP.NE.AND P5, PT, R2, R9, PT ;  /* 0x000000090200420c */ /* 0x000fe40003fa5270 */
[----:B------:R-:W-:Y:S02]  /*0860*/  SEL R2, RZ, 0x1, !P0 ;  /* 0x00000001ff027807 */ /* 0x000fe40004000000 */
[----:B------:R-:W-:Y:S02]  /*0870*/  @P4 SEL R23, RZ, 0x1, P5 ;  /* 0x00000001ff174807 */ /* 0x000fe40002800000 */
[----:B------:R-:W-:Y:S01]  /*0880*/  SEL R19, RZ, 0x1, !P1 ;  /* 0x00000001ff137807 */ /* 0x000fe20004800000 */
[----:B------:R0:W2:Y:S01]  /*0890*/  @!UP1 SYNCS.EXCH.64 URZ, [UR6+0xc8], UR4 ;  /* 0x0000c804063f95b2 */ /* 0x0000a20008000100 */
[----:B------:R-:W-:Y:S01]  /*08a0*/  LOP3.LUT R23, R23, R2, RZ, 0xc0, !PT ;  /* 0x0000000217177212 */ /* 0x000fe200078ec0ff */
[----:B------:R-:W-:Y:S01]  /*08b0*/  NOP ;  /* 0x0000000000007918 */ /* 0x000fe20000000000 */
[----:B------:R-:W-:Y:S01]  /*08c0*/  SEL R19, R19, 0x2, P6 ;  /* 0x0000000213137807 */ /* 0x000fe20003000000 */
[----:B------:R-:W-:Y:S06]  /*08d0*/  @!P2 BRA `(.L_x_4) ;  /* 0x000000000008a947 */ /* 0x000fec0003800000 */
[----:B-12-4-:R-:W-:Y:S01]  /*08e0*/  UCGABAR_ARV ;  /* 0x00000000000079c7 */ /* 0x016fe20008000000 */
[----:B------:R-:W-:Y:S05]  /*08f0*/  BRA `(.L_x_5) ;  /* 0x0000000000047947 */ /* 0x000fea0003800000 */
.L_x_4:
[----:B-12-4-:R-:W-:Y:S01]  /*0900*/  NOP ;  /* 0x0000000000007918 */ /* 0x016fe20000000000 */
.L_x_5:
[----:B------:R-:W1:Y:S01]  /*0910*/  LDC R2, c[0x0][0x65c] ;  /* 0x00019700ff027b82 */ /* 0x000e620000000800 */
[----:B------:R-:W-:Y:S02]  /*0920*/  IMAD.U32 R8, RZ, RZ, UR8 ;  /* 0x00000008ff087e24 */ /* 0x000fe4000f8e00ff */
[----:B------:R-:W-:Y:S01]  /*0930*/  IMAD.MOV.U32 R9, RZ, RZ, RZ ;  /* 0x000000ffff097224 */ /* 0x000fe200078e00ff */
[----:B-1----:R-:W-:-:S04]  /*0940*/  ISETP.NE.AND P1, PT, R2, 0x1, PT ;  /* 0x000000010200780c */ /* 0x002fc80003f25270 */
[----:B------:R-:W-:-:S09]  /*0950*/  P2R R5, PR, RZ, 0x2 ;  /* 0x00000002ff057803 */ /* 0x000fd20000000000 */
[----:B------:R-:W1:Y:S01]  /*0960*/  @P1 LDC R17, c[0x0][0x10] ;  /* 0x00000400ff111b82 */ /* 0x000e620000000800 */
[----:B------:R-:W-:Y:S02]  /*0970*/  @P1 IMAD.MOV.U32 R5, RZ, RZ, RZ ;  /* 0x000000ffff051224 */ /* 0x000fe400078e00ff */
[----:B------:R-:W-:-:S05]  /*0980*/  @P1 IMAD.MOV.U32 R13, RZ, RZ, RZ ;  /* 0x000000ffff0d1224 */ /* 0x000fca00078e00ff */
[----:B------:R-:W2:Y:S01]  /*0990*/  @!P1 LDC R11, c[0x0][0xc] ;  /* 0x00000300ff0b9b82 */ /* 0x000ea20000000800 */
[----:B-1----:R-:W-:-:S04]  /*09a0*/  @P1 IMAD.WIDE.U32 R16, R17, UR8, R4 ;  /* 0x0000000811101c25 */ /* 0x002fc8000f8e0004 */
[----:B------:R-:W-:Y:S02]  /*09b0*/  @P1 IMAD.IADD R17, R17, 0x1, R13 ;  /* 0x0000000111111824 */ /* 0x000fe400078e020d */
[----:B--2---:R-:W-:-:S04]  /*09c0*/  @!P1 IMAD.WIDE.U32 R8, R4, R11, R8 ;  /* 0x0000000b04089225 */ /* 0x004fc800078e0008 */
[----:B------:R-:W-:Y:S02]  /*09d0*/  @!P1 IMAD.MOV.U32 R16, RZ, RZ, R8 ;  /* 0x000000ffff109224 */ /* 0x000fe400078e0008 */
[----:B------:R-:W-:Y:S01]  /*09e0*/  @!P1 IMAD.MOV.U32 R17, RZ, RZ, R9 ;  /* 0x000000ffff119224 */ /* 0x000fe200078e0009 */
[----:B------:R-:W-:Y:S06]  /*09f0*/  @!P2 BRA `(.L_x_6) ;  /* 0x00000000000ca947 */ /* 0x000fec0003800000 */
[----:B------:R-:W-:Y:S01]  /*0a00*/  UCGABAR_WAIT ;  /* 0x0000000000007dc7 */ /* 0x000fe20008000000 */
[----:B------:R-:W-:Y:S01]  /*0a10*/  CCTL.IVALL ;  /* 0x00000000ff00798f */ /* 0x000fe20002000000 */
[----:B------:R-:W-:Y:S05]  /*0a20*/  BRA `(.L_x_7) ;  /* 0x0000000000047947 */ /* 0x000fea0003800000 */
.L_x_6:
[----:B------:R-:W-:Y:S06]  /*0a30*/  BAR.SYNC.DEFER_BLOCKING 0x0 ;  /* 0x0000000000007b1d */ /* 0x000fec0000010000 */
.L_x_7:
[----:B------:R-:W-:Y:S05]  /*0a40*/  @!P3 BRA `(.L_x_8) ;  /* 0x0000007400b8b947 */ /* 0x000fea0003800000 */
[----:B------:R-:W-:-:S13]  /*0a50*/  ISETP.GT.U32.AND P0, PT, R6, 0x1, PT ;  /* 0x000000010600780c */ /* 0x000fda0003f04070 */
[----:B0-----:R-:W-:Y:S05]  /*0a60*/  @P0 EXIT ;  /* 0x000000000000094d */ /* 0x001fea0003800000 */
[----:B------:R-:W-:Y:S01]  /*0a70*/  ULDC.64 UR4, c[0x0][0x650] ;  /* 0x0001940000047ab9 */ /* 0x000fe20000000a00 */
[----:B------:R-:W-:Y:S01]  /*0a80*/  PRMT R0, RZ, 0x7610, R0 ;  /* 0x00007610ff007816 */ /* 0x000fe20000000000 */
[----:B------:R-:W-:Y:S01]  /*0a90*/  IMAD.MOV.U32 R113, RZ, RZ, -0x1 ;  /* 0xffffffffff717424 */ /* 0x000fe200078e00ff */
[----:B------:R-:W-:Y:S01]  /*0aa0*/  ISETP.GE.U32.AND P0, PT, R16, UR4, PT ;  /* 0x0000000410007c0c */ /* 0x000fe2000bf06070 */
[----:B------:R-:W-:Y:S02]  /*0ab0*/  IMAD.MOV.U32 R117, RZ, RZ, -0x1 ;  /* 0xffffffffff757424 */ /* 0x000fe400078e00ff */
[----:B------:R-:W-:Y:S01]  /*0ac0*/  IMAD.MOV.U32 R112, RZ, RZ, -0x1 ;  /* 0xffffffffff707424 */ /* 0x000fe200078e00ff */
[----:B------:R-:W-:-:S13]  /*0ad0*/  ISETP.GE.U32.AND.EX P0, PT, R17, UR5, PT, P0 ;  /* 0x0000000511007c0c */ /* 0x000fda000bf06100 */
[----:B------:R-:W-:Y:S05]  /*0ae0*/  @P0 BRA `(.L_x_9) ;  /* 0x0000000400280947 */ /* 0x000fea0003800000 */
[----:B------:R-:W0:Y:S01]  /*0af0*/  LDC.64 R20, c[0x0][0x628] ;  /* 0x00018a00ff147b82 */ /* 0x000e220000000a00 */
[----:B------:R-:W-:Y:S02]  /*0b00*/  IMAD.MOV.U32 R8, RZ, RZ, R16 ;  /* 0x000000ffff087224 */ /* 0x000fe400078e0010 */
[----:B------:R-:W-:-:S05]  /*0b10*/  IMAD.MOV.U32 R9, RZ, RZ, R17 ;  /* 0x000000ffff097224 */ /* 0x000fca00078e0011 */
[----:B------:R-:W1:Y:S08]  /*0b20*/  LDC R0, c[0x0][0x630] ;  /* 0x00018c00ff007b82 */ /* 0x000e700000000800 */
[----:B------:R-:W2:Y:S01]  /*0b30*/  LDC.64 R26, c[0x0][0x620] ;  /* 0x00018800ff1a7b82 */ /* 0x000ea20000000a00 */
[----:B0-----:R-:W-:-:S04]  /*0b40*/  ISETP.NE.U32.AND P0, PT, R20, RZ, PT ;  /* 0x000000ff1400720c */ /* 0x001fc80003f05070 */
[----:B------:R-:W-:-:S13]  /*0b50*/  ISETP.NE.AND.EX P0, PT, R21, RZ, PT, P0 ;  /* 0x000000ff1500720c */ /* 0x000fda0003f05300 */
[----:B-12---:R-:W-:Y:S05]  /*0b60*/  @!P0 BRA `(.L_x_10) ;  /* 0x0000000000288947 */ /* 0x006fea0003800000 */
[----:B------:R-:W0:Y:S02]  /*0b70*/  LDC R13, c[0x0][0x634] ;  /* 0x00018d00ff0d7b82 */ /* 0x000e240000000800 */
[----:B0-----:R-:W-:-:S05]  /*0b80*/  IADD3 R13, P0, R16, R13, RZ ;  /* 0x0000000d100d7210 */ /* 0x001fca0007f1e0ff */
[----:B------:R-:W-:-:S04]  /*0b90*/  IMAD.X R15, RZ, RZ, R17, P0 ;  /* 0x000000ffff0f7224 */ /* 0x000fc800000e0611 */
[----:B------:R-:W-:-:S04]  /*0ba0*/  IMAD.WIDE.U32 R8, R15, R20, RZ ;  /* 0x000000140f087225 */ /* 0x000fc800078e00ff */
[----:B------:R-:W-:-:S04]  /*0bb0*/  IMAD.WIDE.U32 R10, P0, R13, R21, R8 ;  /* 0x000000150d0a7225 */ /* 0x000fc80007800008 */
[----:B------:R-:W-:-:S04]  /*0bc0*/  IMAD.WIDE.U32 R8, R13, R20, RZ ;  /* 0x000000140d087225 */ /* 0x000fc800078e00ff */
[----:B------:R-:W-:Y:S01]  /*0bd0*/  IMAD.X R13, RZ, RZ, RZ, P0 ;  /* 0x000000ffff0d7224 */ /* 0x000fe200000e06ff */
[----:B------:R-:W-:Y:S01]  /*0be0*/  IADD3 RZ, P0, R9, R10, RZ ;  /* 0x0000000a09ff7210 */ /* 0x000fe20007f1e0ff */
[----:B------:R-:W-:-:S04]  /*0bf0*/  IMAD.MOV.U32 R12, RZ, RZ, R11 ;  /* 0x000000ffff0c7224 */ /* 0x000fc800078e000b */
[----:B------:R-:W-:-:S08]  /*0c00*/  IMAD.WIDE.U32.X R8, R15, R21, R12, P0 ;  /* 0x000000150f087225 */ /* 0x000fd000000e040c */
.L_x_10:
[----:B------:R-:W0:Y:S01]  /*0c10*/  LDC.64 R20, c[0x0][0x640] ;  /* 0x00019000ff147b82 */ /* 0x000e220000000a00 */
[--C-:B------:R-:W-:Y:S01]  /*0c20*/  SHF.R.U64 R112, R8, R0, R9.reuse ;  /* 0x0000000008707219 */ /* 0x100fe20000001209 */
[----:B------:R-:W-:Y:S01]  /*0c30*/  IMAD R28, R7, R24, R4 ;  /* 0x00000018071c7224 */ /* 0x000fe200078e0204 */
[----:B------:R-:W-:Y:S01]  /*0c40*/  SHF.R.U32.HI R0, RZ, R0, R9 ;  /* 0x00000000ff007219 */ /* 0x000fe20000011609 */
[----:B------:R-:W-:Y:S01]  /*0c50*/  IMAD.MOV.U32 R25, RZ, RZ, 0x1 ;  /* 0x00000001ff197424 */ /* 0x000fe200078e00ff */
[----:B------:R-:W-:-:S03]  /*0c60*/  IADD3 R5, P0, RZ, -R112, RZ ;  /* 0x80000070ff057210 */ /* 0x000fc60007f1e0ff */
[----:B------:R-:W1:Y:S02]  /*0c70*/  LDC R6, c[0x0][0x618] ;  /* 0x00018600ff067b82 */ /* 0x000e640000000800 */
[----:B------:R-:W-:-:S04]  /*0c80*/  IMAD.X R9, RZ, RZ, ~R0, P0 ;  /* 0x000000ffff097224 */ /* 0x000fc800000e0e00 */
[-C--:B------:R-:W-:Y:S02]  /*0c90*/  IMAD R0, R9, R26.reuse, RZ ;  /* 0x0000001a09007224 */ /* 0x080fe400078e02ff */
[----:B------:R-:W2:Y:S01]  /*0ca0*/  LDC R11, c[0x0][0x608] ;  /* 0x00018200ff0b7b82 */ /* 0x000ea20000000800 */
[----:B------:R-:W-:-:S04]  /*0cb0*/  IMAD.WIDE.U32 R8, R5, R26, R16 ;  /* 0x0000001a05087225 */ /* 0x000fc800078e0010 */
[----:B------:R-:W-:-:S03]  /*0cc0*/  IMAD R5, R5, R27, R0 ;  /* 0x0000001b05057224 */ /* 0x000fc600078e0200 */
[----:B------:R-:W3:Y:S01]  /*0cd0*/  LDC R12, c[0x0][0x658] ;  /* 0x00019600ff0c7b82 */ /* 0x000ee20000000800 */
[----:B0-----:R-:W-:Y:S01]  /*0ce0*/  ISETP.NE.U32.AND P0, PT, R20, RZ, PT ;  /* 0x000000ff1400720c */ /* 0x001fe20003f05070 */
[----:B------:R-:W-:Y:S02]  /*0cf0*/  IMAD.IADD R5, R9, 0x1, R5 ;  /* 0x0000000109057824 */ /* 0x000fe400078e0205 */
[----:B------:R-:W-:Y:S01]  /*0d00*/  IMAD.MOV.U32 R9, RZ, RZ, -0x1 ;  /* 0xffffffffff097424 */ /* 0x000fe200078e00ff */
[----:B------:R-:W-:-:S03]  /*0d10*/  ISETP.NE.AND.EX P0, PT, R21, RZ, PT, P0 ;  /* 0x000000ff1500720c */ /* 0x000fc60003f05300 */
[----:B------:R-:W0:Y:S01]  /*0d20*/  LDC R15, c[0x0][0x600] ;  /* 0x00018000ff0f7b82 */ /* 0x000e220000000800 */
[-CC-:B-1----:R-:W-:Y:S02]  /*0d30*/  SHF.R.U64 R13, R8, R6.reuse, R5.reuse ;  /* 0x00000006080d7219 */ /* 0x182fe40000001205 */
[----:B------:R-:W-:-:S05]  /*0d40*/  SHF.R.U32.HI R0, RZ, R6, R5 ;  /* 0x00000006ff007219 */ /* 0x000fca0000011605 */
[----:B------:R-:W1:Y:S01]  /*0d50*/  LDC R14, c[0x0][0x648] ;  /* 0x00019200ff0e7b82 */ /* 0x000e620000000800 */
[-CC-:B--2---:R-:W-:Y:S02]  /*0d60*/  SHF.R.U64 R29, R13, R11.reuse, R0.reuse ;  /* 0x0000000b0d1d7219 */ /* 0x184fe40000001200 */
[----:B------:R-:W-:-:S05]  /*0d70*/  SHF.R.U32.HI R5, RZ, R11, R0 ;  /* 0x0000000bff057219 */ /* 0x000fca0000011600 */
[----:B------:R-:W2:Y:S01]  /*0d80*/  LDC R26, c[0x0][0x638] ;  /* 0x00018e00ff1a7b82 */ /* 0x000ea20000000800 */
[-CC-:B---3--:R-:W-:Y:S02]  /*0d90*/  SHF.R.U64 R24, R29, R12.reuse, R5.reuse ;  /* 0x0000000c1d187219 */ /* 0x188fe40000001205 */
[-C--:B------:R-:W-:Y:S02]  /*0da0*/  SHF.L.U32 R0, R9, R12.reuse, RZ ;  /* 0x0000000c09007219 */ /* 0x080fe400000006ff */
[----:B------:R-:W-:Y:S01]  /*0db0*/  SHF.R.U32.HI R5, RZ, R12, R5 ;  /* 0x0000000cff057219 */ /* 0x000fe20000011605 */
[----:B------:R-:W-:Y:S01]  /*0dc0*/  IMAD.MOV.U32 R4, RZ, RZ, R24 ;  /* 0x000000ffff047224 */ /* 0x000fe200078e0018 */
[----:B------:R-:W-:Y:S01]  /*0dd0*/  LOP3.LUT R10, RZ, R0, RZ, 0x33, !PT ;  /* 0x00000000ff0a7212 */ /* 0x000fe200078e33ff */
[----:B------:R-:W3:Y:S01]  /*0de0*/  LDC R27, c[0x0][0x610] ;  /* 0x00018400ff1b7b82 */ /* 0x000ee20000000800 */
[----:B------:R-:W-:Y:S05]  /*0df0*/  @!P0 BRA `(.L_x_11) ;  /* 0x0000000000288947 */ /* 0x000fea0003800000 */
[----:B------:R-:W4:Y:S02]  /*0e00*/  LDC R9, c[0x0][0x64c] ;  /* 0x00019300ff097b82 */ /* 0x000f240000000800 */
[----:B----4-:R-:W-:-:S05]  /*0e10*/  IADD3 R9, P0, R24, R9, RZ ;  /* 0x0000000918097210 */ /* 0x010fca0007f1e0ff */
        /* <DEDUP_REMOVED lines=8> */
.L_x_11:
[----:B-1----:R-:W-:Y:S01]  /*0ea0*/  SHF.R.U64 R4, R4, R14, R5 ;  /* 0x0000000e04047219 */ /* 0x002fe20000001205 */
[----:B0-----:R-:W-:Y:S01]  /*0eb0*/  VIADD R6, R15, 0xffffffff ;  /* 0xffffffff0f067836 */ /* 0x001fe20000000000 */
[----:B------:R-:W-:Y:S02]  /*0ec0*/  SHF.L.U32 R0, R25, R12, RZ ;  /* 0x0000000c19007219 */ /* 0x000fe400000006ff */
[----:B------:R-:W-:Y:S01]  /*0ed0*/  LOP3.LUT R5, R29, R10, RZ, 0xc0, !PT ;  /* 0x0000000a1d057212 */ /* 0x000fe200078ec0ff */
[----:B------:R-:W-:Y:S01]  /*0ee0*/  IMAD.MOV R7, RZ, RZ, -R4 ;  /* 0x000000ffff077224 */ /* 0x000fe200078e0a04 */
[----:B------:R-:W-:Y:S02]  /*0ef0*/  SEL R3, R3, R28, !P1 ;  /* 0x0000001c03037207 */ /* 0x000fe40004800000 */
[----:B------:R-:W-:Y:S01]  /*0f00*/  LOP3.LUT R6, R13, R6, RZ, 0xc0, !PT ;  /* 0x000000060d067212 */ /* 0x000fe200078ec0ff */
[----:B------:R-:W-:Y:S02]  /*0f10*/  IMAD R4, R0, R4, R5 ;  /* 0x0000000400047224 */ /* 0x000fe400078e0205 */
[----:B--2---:R-:W-:-:S02]  /*0f20*/  IMAD R0, R7, R26, R24 ;  /* 0x0000001a07007224 */ /* 0x004fc400078e0218 */
[----:B---3--:R-:W-:Y:S02]  /*0f30*/  IMAD R3, R4, R27, R3 ;  /* 0x0000001b04037224 */ /* 0x008fe400078e0203 */
[----:B------:R-:W-:Y:S02]  /*0f40*/  IMAD.MOV.U32 R5, RZ, RZ, 0x1 ;  /* 0x00000001ff057424 */ /* 0x000fe400078e00ff */
[----:B------:R-:W-:-:S03]  /*0f50*/  IMAD R4, R0, R15, R6 ;  /* 0x0000000f00047224 */ /* 0x000fc600078e0206 */
[----:B------:R-:W-:Y:S02]  /*0f60*/  PRMT R0, R5, 0x7610, R0 ;  /* 0x0000761005007816 */ /* 0x000fe40000000000 */
[----:B------:R-:W-:Y:S02]  /*0f70*/  SEL R117, R4, R3, !P1 ;  /* 0x0000000304757207 */ /* 0x000fe40004800000 */
[----:B------:R-:W-:-:S07]  /*0f80*/  SEL R113, R3, R4, !P1 ;  /* 0x0000000403717207 */ /* 0x000fce0004800000 */
.L_x_9:
[----:B------:R-:W-:-:S08]  /*0f90*/  NOP ;  /* 0x0000000000007918 */ /* 0x000fd00000000000 */
[----:B------:R-:W0:Y:S02]  /*0fa0*/  USETMAXREG.TRY_ALLOC.CTAPOOL UP0, 0xe8 ;  /* 0x000000e8000079c8 */ /* 0x000e240008000600 */
[----:B0-----:R-:W-:-:S13]  /*0fb0*/  PLOP3.LUT P0, PT, PT, PT, UP0, 0x80, 0x0 ;  /* 0x000000000000781c */ /* 0x001fda0003f0f008 */
[----:B------:R-:W-:Y:S05]  /*0fc0*/  @!P0 BRA `(.L_x_9) ;  /* 0xfffffffc00f08947 */ /* 0x000fea000383ffff */
[----:B------:R-:W-:Y:S01]  /*0fd0*/  ULDC.64 UR4, c[0x0][0x598] ;  /* 0x0001660000047ab9 */ /* 0x000fe20000000a00 */
[----:B------:R-:W-:Y:S01]  /*0fe0*/  ULDC.64 UR36, c[0x0][0x208] ;  /* 0x0000820000247ab9 */ /* 0x000fe20000000a00 */
[----:B------:R-:W-:-:S04]  /*0ff0*/  ISETP.NE.U32.AND P0, PT, RZ, UR4, PT ;  /* 0x00000004ff007c0c */ /* 0x000fc8000bf05070 */
[----:B------:R-:W-:-:S13]  /*1000*/  ISETP.NE.AND.EX P0, PT, RZ, UR5, PT, P0 ;  /* 0x00000005ff007c0c */ /* 0x000fda000bf05300 */
[----:B------:R-:W-:Y:S05]  /*1010*/  @!P0 BRA `(.L_x_12) ;  /* 0x00000000001c8947 */ /* 0x000fea0003800000 */
[----:B------:R-:W0:Y:S02]  /*1020*/  LDC.64 R4, c[0x0][0x598] ;  /* 0x00016600ff047b82 */ /* 0x000e240000000a00 */
[----:B0-----:R-:W2:Y:S02]  /*1030*/  LDG.E.64 R4, desc[UR36][R4.64] ;  /* 0x0000002404047981 */ /* 0x001ea4000c1e1b00 */
[----:B--2---:R-:W-:-:S04]  /*1040*/  ISETP.NE.U32.AND P0, PT, R4, RZ, PT ;  /* 0x000000ff0400720c */ /* 0x004fc80003f05070 */
[----:B------:R-:W-:-:S13]  /*1050*/  ISETP.NE.AND.EX P0, PT, R5, RZ, PT, P0 ;  /* 0x000000ff0500720c */ /* 0x000fda0003f05300 */
[----:B------:R-:W-:Y:S05]  /*1060*/  @!P0 BRA `(.L_x_12) ;  /* 0x0000000000088947 */ /* 0x000fea0003800000 */
[----:B------:R0:W5:Y:S01]  /*1070*/  LD.E R114, desc[UR36][R4.64] ;  /* 0x0000002404727980 */ /* 0x000162000c101900 */
[----:B------:R-:W-:Y:S05]  /*1080*/  BRA `(.L_x_13) ;  /* 0x0000000000247947 */ /* 0x000fea0003800000 */
.L_x_12:
[----:B------:R-:W-:Y:S02]  /*1090*/  ULDC.64 UR4, c[0x0][0x588] ;  /* 0x0001620000047ab9 */ /* 0x000fe40000000a00 */
[----:B------:R-:W-:-:S04]  /*10a0*/  ISETP.NE.U32.AND P0, PT, RZ, UR4, PT ;  /* 0x00000004ff007c0c */ /* 0x000fc8000bf05070 */
[----:B------:R-:W-:-:S13]  /*10b0*/  ISETP.NE.AND.EX P0, PT, RZ, UR5, PT, P0 ;  /* 0x00000005ff007c0c */ /* 0x000fda000bf05300 */
[----:B------:R-:W-:Y:S05]  /*10c0*/  @!P0 BRA `(.L_x_14) ;  /* 0x00000000000c8947 */ /* 0x000fea0003800000 */
[----:B------:R-:W0:Y:S02]  /*10d0*/  LDC.64 R114, c[0x0][0x588] ;  /* 0x00016200ff727b82 */ /* 0x000e240000000a00 */
[----:B0-----:R1:W5:Y:S01]  /*10e0*/  LDG.E R114, desc[UR36][R114.64] ;  /* 0x0000002472727981 */ /* 0x001362000c1e1900 */
[----:B------:R-:W-:Y:S05]  /*10f0*/  BRA `(.L_x_13) ;  /* 0x0000000000087947 */ /* 0x000fea0003800000 */
.L_x_14:
[----:B------:R-:W-:Y:S02]  /*1100*/  ULDC UR4, c[0x0][0x580] ;  /* 0x0001600000047ab9 */ /* 0x000fe40000000800 */
[----:B------:R-:W-:-:S07]  /*1110*/  IMAD.U32 R114, RZ, RZ, UR4 ;  /* 0x00000004ff727e24 */ /* 0x000fce000f8e00ff */
.L_x_13:
[----:B------:R-:W-:Y:S02]  /*1120*/  ULDC.64 UR4, c[0x0][0x5a0] ;  /* 0x0001680000047ab9 */ /* 0x000fe40000000a00 */
[----:B------:R-:W-:-:S04]  /*1130*/  ISETP.NE.U32.AND P0, PT, RZ, UR4, PT ;  /* 0x00000004ff007c0c */ /* 0x000fc8000bf05070 */
[----:B------:R-:W-:-:S13]  /*1140*/  ISETP.NE.AND.EX P0, PT, RZ, UR5, PT, P0 ;  /* 0x00000005ff007c0c */ /* 0x000fda000bf05300 */
[----:B------:R-:W-:Y:S05]  /*1150*/  @!P0 BRA `(.L_x_15) ;  /* 0x00000000001c8947 */ /* 0x000fea0003800000 */
[----:B0-----:R-:W0:Y:S02]  /*1160*/  LDC.64 R4, c[0x0][0x5a0] ;  /* 0x00016800ff047b82 */ /* 0x001e240000000a00 */
[----:B0-----:R-:W2:Y:S02]  /*1170*/  LDG.E.64 R4, desc[UR36][R4.64] ;  /* 0x0000002404047981 */ /* 0x001ea4000c1e1b00 */
[----:B--2---:R-:W-:-:S04]  /*1180*/  ISETP.NE.U32.AND P0, PT, R4, RZ, PT ;  /* 0x000000ff0400720c */ /* 0x004fc80003f05070 */
[----:B------:R-:W-:-:S13]  /*1190*/  ISETP.NE.AND.EX P0, PT, R5, RZ, PT, P0 ;  /* 0x000000ff0500720c */ /* 0x000fda0003f05300 */
[----:B------:R-:W-:Y:S05]  /*11a0*/  @!P0 BRA `(.L_x_15) ;  /* 0x0000000000088947 */ /* 0x000fea0003800000 */
[----:B-1----:R0:W5:Y:S01]  /*11b0*/  LD.E R115, desc[UR36][R4.64] ;  /* 0x0000002404737980 */ /* 0x002162000c101900 */
[----:B------:R-:W-:Y:S05]  /*11c0*/  BRA `(.L_x_16) ;  /* 0x0000000000247947 */ /* 0x000fea0003800000 */
.L_x_15:
[----:B------:R-:W-:Y:S02]  /*11d0*/  ULDC.64 UR4, c[0x0][0x590] ;  /* 0x0001640000047ab9 */ /* 0x000fe40000000a00 */
[----:B------:R-:W-:-:S04]  /*11e0*/  ISETP.NE.U32.AND P0, PT, RZ, UR4, PT ;  /* 0x00000004ff007c0c */ /* 0x000fc8000bf05070 */
[----:B------:R-:W-:-:S13]  /*11f0*/  ISETP.NE.AND.EX P0, PT, RZ, UR5, PT, P0 ;  /* 0x00000005ff007c0c */ /* 0x000fda000bf05300 */
[----:B------:R-:W-:Y:S05]  /*1200*/  @!P0 BRA `(.L_x_17) ;  /* 0x00000000000c8947 */ /* 0x000fea0003800000 */
[----:B0-----:R-:W1:Y:S02]  /*1210*/  LDC.64 R4, c[0x0][0x590] ;  /* 0x00016400ff047b82 */ /* 0x001e640000000a00 */
[----:B-1----:R1:W5:Y:S01]  /*1220*/  LDG.E R115, desc[UR36][R4.64] ;  /* 0x0000002404737981 */ /* 0x002362000c1e1900 */
[----:B------:R-:W-:Y:S05]  /*1230*/  BRA `(.L_x_16) ;  /* 0x0000000000087947 */ /* 0x000fea0003800000 */
.L_x_17:
[----:B------:R-:W-:Y:S02]  /*1240*/  ULDC UR4, c[0x0][0x584] ;  /* 0x0001610000047ab9 */ /* 0x000fe40000000800 */
[----:B-1----:R-:W-:-:S07]  /*1250*/  IMAD.U32 R115, RZ, RZ, UR4 ;  /* 0x00000004ff737e24 */ /* 0x002fce000f8e00ff */
.L_x_16:
[----:B------:R-:W-:-:S13]  /*1260*/  LOP3.LUT P0, RZ, R0, 0xff, RZ, 0xc0, !PT ;  /* 0x000000ff00ff7812 */ /* 0x000fda000780c0ff */
[----:B------:R-:W-:Y:S05]  /*1270*/  @!P0 EXIT ;  /* 0x000000000000894d */ /* 0x000fea0003800000 */
[----:B------:R-:W-:Y:S01]  /*1280*/  ULDC UR4, c[0x0][0x28c] ;  /* 0x0000a30000047ab9 */ /* 0x000fe20000000800 */
[----:B------:R-:W-:Y:S01]  /*1290*/  UMOV UR38, URZ ;  /* 0x0000003f00267c82 */ /* 0x000fe20008000000 */
[----:B------:R-:W-:Y:S01]  /*12a0*/  UIADD3 UR4, UR4, 0x3f, URZ ;  /* 0x0000003f04047890 */ /* 0x000fe2000fffe03f */
[----:B------:R-:W-:-:S03]  /*12b0*/  UMOV UR39, URZ ;  /* 0x0000003f00277c82 */ /* 0x000fc60008000000 */
[----:B------:R-:W-:-:S04]  /*12c0*/  USHF.R.S32.HI UR5, URZ, 0x1f, UR4 ;  /* 0x0000001f3f057899 */ /* 0x000fc80008011404 */
[----:B------:R-:W-:-:S04]  /*12d0*/  ULEA.HI UR5, UR5, UR4, URZ, 0x6 ;  /* 0x0000000405057291 */ /* 0x000fc8000f8f303f */
[----:B------:R-:W-:-:S12]  /*12e0*/  USHF.R.S32.HI UR40, URZ, 0x6, UR5 ;  /* 0x000000063f287899 */ /* 0x000fd80008011405 */
.L_x_217:
[----:B------:R-:W-:Y:S01]  /*12f0*/  LOP3.LUT R0, R18, 0x80, RZ, 0xc0, !PT ;  /* 0x0000008012007812 */ /* 0x000fe200078ec0ff */
[----:B------:R-:W2:Y:S01]  /*1300*/  S2UR UR7, SR_CgaCtaId ;  /* 0x00000000000779c3 */ /* 0x000ea20000008800 */
[----:B------:R-:W-:Y:S02]  /*1310*/  UMOV UR6, 0x400 ;  /* 0x0000040000067882 */ /* 0x000fe40000000000 */
[----:B------:R-:W-:-:S06]  /*1320*/  SHF.R.U32.HI R0, RZ, 0x7, R0 ;  /* 0x00000007ff007819 */ /* 0x000fcc0000011600 */
[----:B---3--:R-:W3:Y:S01]  /*1330*/  SHFL.IDX PT, R0, R0, RZ, 0x1f ;  /* 0x00001fff00007589 */ /* 0x008ee200000e0000 */
[----:B--2---:R-:W-:Y:S01]  /*1340*/  ULEA UR6, UR7, UR6, 0x18 ;  /* 0x0000000607067291 */ /* 0x004fe2000f8ec03f */
[----:B---3--:R-:W-:-:S13]  /*1350*/  R2UR UR4, R0 ;  /* 0x00000000000472ca */ /* 0x008fda00000e0000 */
[----:B------:R-:W-:-:S04]  /*1360*/  ULEA.HI UR5, UR4, UR4, URZ, 0x1 ;  /* 0x0000000404057291 */ /* 0x000fc8000f8f083f */
[----:B------:R-:W-:-:S04]  /*1370*/  ULOP3.LUT UR5, UR5, 0xffffe, URZ, 0xc0, !UPT ;  /* 0x000ffffe05057892 */ /* 0x000fc8000f8ec03f */
[----:B------:R-:W-:-:S03]  /*1380*/  UIADD3 UR5, UR4, -UR5, URZ ;  /* 0x8000000504057290 */ /* 0x000fc6000fffe03f */
[----:B------:R-:W-:Y:S01]  /*1390*/  ULDC UR4, c[0x0][0x28c] ;  /* 0x0000a30000047ab9 */ /* 0x000fe20000000800 */
[----:B------:R-:W-:Y:S01]  /*13a0*/  ULEA UR5, UR5, UR6, 0xc ;  /* 0x0000000605057291 */ /* 0x000fe2000f8e603f */
[----:B------:R-:W-:-:S03]  /*13b0*/  ISETP.LT.AND P0, PT, RZ, UR4, PT ;  /* 0x00000004ff007c0c */ /* 0x000fc6000bf01270 */
[----:B------:R-:W-:-:S04]  /*13c0*/  UIADD3 UR5, UR5, 0x180, URZ ;  /* 0x0000018005057890 */ /* 0x000fc8000fffe03f */
[----:B------:R-:W-:-:S04]  /*13d0*/  USHF.R.U32.HI UR5, URZ, 0x4, UR5 ;  /* 0x000000043f057899 */ /* 0x000fc80008011605 */
[----:B------:R-:W-:Y:S02]  /*13e0*/  ULOP3.LUT UR41, UR5, 0x3fff, URZ, 0xc0, !UPT ;  /* 0x00003fff05297892 */ /* 0x000fe4000f8ec03f */
[----:B-1--4-:R-:W-:Y:S10]  /*13f0*/  @P0 BRA `(.L_x_18) ;  /* 0x0000000000400947 */ /* 0x012ff40003800000 */
[----:B------:R-:W-:Y:S01]  /*1400*/  MOV R0, 0x0 ;  /* 0x0000000000007802 */ /* 0x000fe20000000f00 */
[----:B------:R-:W-:Y:S01]  /*1410*/  ULDC.64 UR4, c[0x4][0x68] ;  /* 0x01001a0000047ab9 */ /* 0x000fe20000000a00 */
[----:B------:R-:W-:Y:S01]  /*1420*/  ULDC.64 UR6, c[0x4][0x8] ;  /* 0x0100020000067ab9 */ /* 0x000fe20000000a00 */
[----:B01----:R-:W-:Y:S01]  /*1430*/  IMAD.U32 R4, RZ, RZ, UR4 ;  /* 0x00000004ff047e24 */ /* 0x003fe2000f8e00ff */
[----:B------:R0:W1:Y:S01]  /*1440*/  LDC.64 R14, c[0x4][R0] ;  /* 0x01000000000e7b82 */ /* 0x0000620000000a00 */
[----:B------:R-:W-:Y:S01]  /*1450*/  IMAD.U32 R5, RZ, RZ, UR5 ;  /* 0x00000005ff057e24 */ /* 0x000fe2000f8e00ff */
[----:B------:R-:W-:Y:S01]  /*1460*/  ULDC.64 UR4, c[0x4][0x70] ;  /* 0x01001c0000047ab9 */ /* 0x000fe20000000a00 */
[----:B------:R-:W-:Y:S02]  /*1470*/  IMAD.U32 R10, RZ, RZ, UR6 ;  /* 0x00000006ff0a7e24 */ /* 0x000fe4000f8e00ff */
[----:B------:R-:W-:Y:S02]  /*1480*/  IMAD.U32 R6, RZ, RZ, UR4 ;  /* 0x00000004ff067e24 */ /* 0x000fe4000f8e00ff */
[----:B------:R-:W-:-:S02]  /*1490*/  IMAD.U32 R7, RZ, RZ, UR5 ;  /* 0x00000005ff077e24 */ /* 0x000fc4000f8e00ff */
[----:B------:R-:W-:Y:S02]  /*14a0*/  IMAD.U32 R11, RZ, RZ, UR7 ;  /* 0x00000007ff0b7e24 */ /* 0x000fe4000f8e00ff */
[----:B------:R-:W-:Y:S02]  /*14b0*/  IMAD.MOV.U32 R8, RZ, RZ, 0x1e1 ;  /* 0x000001e1ff087424 */ /* 0x000fe400078e00ff */
[----:B------:R-:W-:Y:S02]  /*14c0*/  IMAD.MOV.U32 R12, RZ, RZ, 0x1 ;  /* 0x00000001ff0c7424 */ /* 0x000fe400078e00ff */
[----:B0-----:R-:W-:-:S07]  /*14d0*/  IMAD.MOV.U32 R13, RZ, RZ, RZ ;  /* 0x000000ffff0d7224 */ /* 0x001fce00078e00ff */
[----:B------:R-:W-:-:S07]  /*14e0*/  LEPC R20, `(.L_x_18) ;  /* 0x000000001014794e */ /* 0x000fce0000000000 */
[----:B-1---5:R-:W-:Y:S05]  /*14f0*/  CALL.ABS.NOINC R14 ;  /* 0x000000000e007343 */ /* 0x022fea0003c00000 */
.L_x_18:
[----:B------:R-:W-:-:S04]  /*1500*/  LOP3.LUT R0, R19, 0x1, RZ, 0xfc, !PT ;  /* 0x0000000113007812 */ /* 0x000fc800078efcff */
[----:B------:R-:W-:-:S13]  /*1510*/  ISETP.NE.AND P0, PT, R0, 0x3, PT ;  /* 0x000000030000780c */ /* 0x000fda0003f05270 */
[----:B------:R-:W-:Y:S05]  /*1520*/  @!P0 BRA `(.L_x_19) ;  /* 0x0000000000048947 */ /* 0x000fea0003800000 */
[----:B------:R-:W-:Y:S01]  /*1530*/  BPT.TRAP 0x1 ;  /* 0x000000040000795c */ /* 0x000fe20000300000 */
.L_x_19:
[----:B------:R-:W2:Y:S01]  /*1540*/  S2UR UR5, SR_CgaCtaId ;  /* 0x00000000000579c3 */ /* 0x000ea20000008800 */
[----:B------:R-:W-:Y:S01]  /*1550*/  UMOV UR4, 0x400 ;  /* 0x0000040000047882 */ /* 0x000fe20000000000 */
[----:B------:R-:W-:Y:S02]  /*1560*/  IMAD.U32 R0, RZ, RZ, UR38 ;  /* 0x00000026ff007e24 */ /* 0x000fe4000f8e00ff */
[----:B------:R-:W-:-:S03]  /*1570*/  IMAD.U32 R3, RZ, RZ, UR39 ;  /* 0x00000027ff037e24 */ /* 0x000fc6000f8e00ff */
[----:B------:R-:W-:Y:S01]  /*1580*/  SHF.L.U32 R0, R0, 0x1f, RZ ;  /* 0x0000001f00007819 */ /* 0x000fe200000006ff */
[----:B--2---:R-:W-:-:S06]  /*1590*/  ULEA UR4, UR5, UR4, 0x18 ;  /* 0x0000000405047291 */ /* 0x004fcc000f8ec03f */
[----:B------:R-:W-:-:S04]  /*15a0*/  IMAD.U32 R6, RZ, RZ, UR4 ;  /* 0x00000004ff067e24 */ /* 0x000fc8000f8e00ff */
[----:B------:R-:W-:-:S04]  /*15b0*/  IMAD R3, R3, 0x8, R6 ;  /* 0x0000000803037824 */ /* 0x000fc800078e0206 */
[----:B------:R2:W3:Y:S01]  /*15c0*/  SYNCS.PHASECHK.TRANS64.TRYWAIT P1, [R3+URZ], R0 ;  /* 0x00000000030075a7 */ /* 0x0004e2000802017f */
[----:B------:R-:W-:Y:S05]  /*15d0*/  @!P0 BRA `(.L_x_20) ;  /* 0x0000000000048947 */ /* 0x000fea0003800000 */
[----:B------:R-:W-:Y:S01]  /*15e0*/  BPT.TRAP 0x1 ;  /* 0x000000040000795c */ /* 0x000fe20000300000 */
.L_x_20:
[----:B---3--:R-:W-:Y:S05]  /*15f0*/  @P1 BRA `(.L_x_21) ;  /* 0x0000000000081947 */ /* 0x008fea0003800000 */
[----:B------:R-:W3:Y:S02]  /*1600*/  SYNCS.PHASECHK.TRANS64.TRYWAIT P1, [R3+URZ], R0 ;  /* 0x00000000030075a7 */ /* 0x000ee4000802017f */
[----:B---3--:R-:W-:Y:S05]  /*1610*/  @!P1 BRA `(.L_x_22) ;  /* 0x00000084002c9947 */ /* 0x008fea0003800000 */
.L_x_21:
[----:B------:R-:W-:-:S04]  /*1620*/  UISETP.LT.AND UP0, UPT, UR40, 0x1, UPT ;  /* 0x000000012800788c */ /* 0x000fc8000bf01270 */
[----:B------:R-:W-:-:S06]  /*1630*/  USEL UR4, UR40, 0x1, UP0 ;  /* 0x0000000128047887 */ /* 0x000fcc0008000000 */
[----:B--23--:R-:W-:Y:S01]  /*1640*/  IMAD.U32 R0, RZ, RZ, UR4 ;  /* 0x00000004ff007e24 */ /* 0x00cfe2000f8e00ff */
[----:B------:R-:W-:Y:S05]  /*1650*/  WARPSYNC.ALL ;  /* 0x0000000000007948 */ /* 0x000fea0003800000 */
[----:B------:R-:W-:-:S04]  /*1660*/  IADD3 R0, -R0, UR40, RZ ;  /* 0x0000002800007c10 */ /* 0x000fc8000fffe1ff */
[----:B------:R-:W-:Y:S02]  /*1670*/  ISETP.GE.AND P1, PT, R0, 0x1, PT ;  /* 0x000000010000780c */ /* 0x000fe40003f26270 */
[----:B------:R-:W-:Y:S01]  /*1680*/  R2UR UR4, R6 ;  /* 0x00000000060472ca */ /* 0x000fe200000e0000 */
[----:B------:R-:W-:Y:S01]  /*1690*/  ULOP3.LUT UR41, UR41, 0x10000, URZ, 0xfc, !UPT ;  /* 0x0001000029297892 */ /* 0x000fe2000f8efc3f */
[----:B------:R-:W-:Y:S01]  /*16a0*/  WARPGROUP.ARRIVE ;  /* 0x00000000000079c5 */ /* 0x000fe20000000000 */
[----:B------:R-:W-:Y:S01]  /*16b0*/  UMOV UR5, 0x80000020 ;  /* 0x8000002000057882 */ /* 0x000fe20000000000 */
[----:B------:R-:W-:Y:S01]  /*16c0*/  UMOV UR7, 0x80000020 ;  /* 0x8000002000077882 */ /* 0x000fe20000000000 */
[----:B------:R-:W-:Y:S01]  /*16d0*/  ULEA UR46, UR39, UR41, 0x9 ;  /* 0x00000029272e7291 */ /* 0x000fe2000f8e483f */
[----:B------:R-:W-:Y:S01]  /*16e0*/  UMOV UR9, UR5 ;  /* 0x0000000500097c82 */ /* 0x000fe20008000000 */
[----:B------:R-:W-:Y:S01]  /*16f0*/  UMOV UR11, 0x80000020 ;  /* 0x80000020000b7882 */ /* 0x000fe20000000000 */
[----:B------:R-:W-:Y:S01]  /*1700*/  UMOV UR13, UR5 ;  /* 0x00000005000d7c82 */ /* 0x000fe20008000000 */
[----:B------:R-:W-:Y:S01]  /*1710*/  UMOV UR15, 0x80000020 ;  /* 0x80000020000f7882 */ /* 0x000fe20000000000 */
[----:B------:R-:W-:Y:S01]  /*1720*/  UMOV UR17, UR5 ;  /* 0x0000000500117c82 */ /* 0x000fe20008000000 */
[----:B------:R-:W-:-:S02]  /*1730*/  UMOV UR19, 0x80000020 ;  /* 0x8000002000137882 */ /* 0x000fc40000000000 */
[----:B------:R-:W-:Y:S01]  /*1740*/  UIADD3 UR4, UR4, 0x16180, URZ ;  /* 0x0001618004047890 */ /* 0x000fe2000fffe03f */
[----:B------:R-:W-:Y:S01]  /*1750*/  UMOV UR21, UR5 ;  /* 0x0000000500157c82 */ /* 0x000fe20008000000 */
[----:B------:R-:W-:Y:S02]  /*1760*/  UMOV UR23, 0x80000020 ;  /* 0x8000002000177882 */ /* 0x000fe40000000000 */
[----:B------:R-:W-:Y:S01]  /*1770*/  USHF.R.U32.HI UR4, URZ, 0x4, UR4 ;  /* 0x000000043f047899 */ /* 0x000fe20008011604 */
[----:B------:R-:W-:Y:S01]  /*1780*/  UMOV UR25, UR5 ;  /* 0x0000000500197c82 */ /* 0x000fe20008000000 */
[----:B------:R-:W-:Y:S02]  /*1790*/  UMOV UR27, 0x80000020 ;  /* 0x80000020001b7882 */ /* 0x000fe40000000000 */
[----:B------:R-:W-:Y:S01]  /*17a0*/  ULOP3.LUT UR42, UR4, 0x3fff, URZ, 0xc0, !UPT ;  /* 0x00003fff042a7892 */ /* 0x000fe2000f8ec03f */
[----:B------:R-:W-:Y:S02]  /*17b0*/  UMOV UR29, UR5 ;  /* 0x00000005001d7c82 */ /* 0x000fe40008000000 */
[----:B------:R-:W-:Y:S01]  /*17c0*/  UMOV UR4, UR46 ;  /* 0x0000002e00047c82 */ /* 0x000fe20008000000 */
[----:B------:R-:W-:Y:S01]  /*17d0*/  ULOP3.LUT UR42, UR42, 0x10000, URZ, 0xfc, !UPT ;  /* 0x000100002a2a7892 */ /* 0x000fe2000f8efc3f */
[----:B------:R-:W-:Y:S01]  /*17e0*/  UMOV UR8, UR4 ;  /* 0x0000000400087c82 */ /* 0x000fe20008000000 */
[----:B------:R-:W-:-:S02]  /*17f0*/  UMOV UR12, UR4 ;  /* 0x00000004000c7c82 */ /* 0x000fc40008000000 */
[----:B------:R-:W-:Y:S01]  /*1800*/  UIMAD UR44, UR39, 0x2c0, UR42 ;  /* 0x000002c0272c78a4 */ /* 0x000fe2000f8e022a */
[----:B------:R-:W-:Y:S01]  /*1810*/  UMOV UR16, UR4 ;  /* 0x0000000400107c82 */ /* 0x000fe20008000000 */
[----:B------:R-:W-:Y:S02]  /*1820*/  UMOV UR20, UR4 ;  /* 0x0000000400147c82 */ /* 0x000fe40008000000 */
[----:B------:R-:W-:Y:S02]  /*1830*/  UIADD3 UR10, UR44, 0x40, URZ ;  /* 0x000000402c0a7890 */ /* 0x000fe4000fffe03f */
[----:B------:R-:W-:Y:S02]  /*1840*/  UIADD3 UR14, UR44, 0x80, URZ ;  /* 0x000000802c0e7890 */ /* 0x000fe4000fffe03f */
[----:B------:R-:W-:Y:S01]  /*1850*/  UMOV UR6, UR44 ;  /* 0x0000002c00067c82 */ /* 0x000fe20008000000 */
[----:B------:R-:W-:Y:S01]  /*1860*/  UIADD3 UR18, UR44, 0xc0, URZ ;  /* 0x000000c02c127890 */ /* 0x000fe2000fffe03f */
[----:B------:R-:W-:Y:S01]  /*1870*/  IGMMA.64x16x32.S8.S8 R104, gdesc[UR4], RZ, !UPT, gsb0 ;  /* 0x00600000046879f1 */ /* 0x000fe2000c0410ff */
[----:B------:R-:W-:Y:S01]  /*1880*/  UMOV UR6, UR10 ;  /* 0x0000000a00067c82 */ /* 0x000fe20008000000 */
[----:B------:R-:W-:Y:S01]  /*1890*/  UMOV UR7, 0x80000020 ;  /* 0x8000002000077882 */ /* 0x000fe20000000000 */
[----:B------:R-:W-:Y:S01]  /*18a0*/  UMOV UR10, UR14 ;  /* 0x0000000e000a7c82 */ /* 0x000fe20008000000 */
[----:B------:R-:W-:-:S02]  /*18b0*/  UIADD3 UR22, UR44, 0x140, URZ ;  /* 0x000001402c167890 */ /* 0x000fc4000fffe03f */
[----:B------:R-:W-:Y:S01]  /*18c0*/  UMOV UR14, UR18 ;  /* 0x00000012000e7c82 */ /* 0x000fe20008000000 */
[----:B------:R-:W-:Y:S01]  /*18d0*/  UIADD3 UR26, UR44, 0x180, URZ ;  /* 0x000001802c1a7890 */ /* 0x000fe2000fffe03f */
[----:B------:R-:W-:Y:S01]  /*18e0*/  UMOV UR24, UR4 ;  /* 0x0000000400187c82 */ /* 0x000fe20008000000 */
[----:B------:R-:W-:Y:S01]  /*18f0*/  UIADD3 UR30, UR44, 0x1c0, URZ ;  /* 0x000001c02c1e7890 */ /* 0x000fe2000fffe03f */
[----:B------:R-:W-:Y:S01]  /*1900*/  UMOV UR28, UR4 ;  /* 0x00000004001c7c82 */ /* 0x000fe20008000000 */
[----:B------:R-:W-:Y:S01]  /*1910*/  UMOV UR31, 0x80000020 ;  /* 0x80000020001f7882 */ /* 0x000fe20000000000 */
[----:B------:R-:W-:Y:S01]  /*1920*/  UIADD3 UR34, UR44, 0x200, URZ ;  /* 0x000002002c227890 */ /* 0x000fe2000fffe03f */
[----:B------:R-:W-:Y:S01]  /*1930*/  UMOV UR32, UR4 ;  /* 0x0000000400207c82 */ /* 0x000fe20008000000 */
[----:B------:R-:W-:Y:S01]  /*1940*/  UMOV UR33, UR5 ;  /* 0x0000000500217c82 */ /* 0x000fe20008000000 */
[----:B------:R-:W-:Y:S01]  /*1950*/  UMOV UR35, 0x80000020 ;  /* 0x8000002000237882 */ /* 0x000fe20000000000 */
[----:B------:R-:W-:-:S02]  /*1960*/  WARPGROUP.DEPBAR.LE gsb0, 0x0 ;  /* 0x00008000000079c5 */ /* 0x000fc40000010000 */
[----:B------:R-:W-:-:S06]  /*1970*/  WARPGROUP.ARRIVE ;  /* 0x00000000000079c5 */ /* 0x000fcc0000000000 */
[----:B------:R-:W-:Y:S01]  /*1980*/  IGMMA.64x16x32.S8.S8 R96, gdesc[UR4], RZ, !UPT, gsb0 ;  /* 0x00600000046079f1 */ /* 0x000fe2000c0410ff */
[----:B------:R-:W-:Y:S01]  /*1990*/  UIADD3 UR6, UR44, 0x100, URZ ;  /* 0x000001002c067890 */ /* 0x000fe2000fffe03f */
[----:B------:R-:W-:-:S06]  /*19a0*/  UMOV UR7, 0x80000020 ;  /* 0x8000002000077882 */ /* 0x000fcc0000000000 */
[----:B------:R-:W-:Y:S01]  /*19b0*/  UMOV UR18, UR6 ;  /* 0x0000000600127c82 */ /* 0x000fe20008000000 */
[----:B------:R-:W-:Y:S01]  /*19c0*/  UIADD3 UR6, UR44, 0x240, URZ ;  /* 0x000002402c067890 */ /* 0x000fe2000fffe03f */
[----:B------:R-:W-:Y:S02]  /*19d0*/  WARPGROUP.DEPBAR.LE gsb0, 0x0 ;  /* 0x00008000000079c5 */ /* 0x000fe40000010000 */
[----:B------:R-:W-:-:S06]  /*19e0*/  WARPGROUP.ARRIVE ;  /* 0x00000000000079c5 */ /* 0x000fcc0000000000 */
[----:B------:R-:W-:Y:S01]  /*19f0*/  IGMMA.64x16x32.S8.S8 R88, gdesc[UR8], RZ, !UPT, gsb0 ;  /* 0x00600000085879f1 */ /* 0x000fe2000c0410ff */
[----:B------:R-:W-:Y:S02]  /*1a00*/  UIADD3 UR8, UR44, 0x280, URZ ;  /* 0x000002802c087890 */ /* 0x000fe4000fffe03f */
[----:B------:R-:W-:Y:S01]  /*1a10*/  UIADD3 UR10, UR44, 0x42, URZ ;  /* 0x000000422c0a7890 */ /* 0x000fe2000fffe03f */
[----:B------:R-:W-:Y:S01]  /*1a20*/  UMOV UR11, 0x80000020 ;  /* 0x80000020000b7882 */ /* 0x000fe20000000000 */
[----:B------:R-:W-:Y:S02]  /*1a30*/  WARPGROUP.DEPBAR.LE gsb0, 0x0 ;  /* 0x00008000000079c5 */ /* 0x000fe40000010000 */
[----:B------:R-:W-:-:S06]  /*1a40*/  WARPGROUP.ARRIVE ;  /* 0x00000000000079c5 */ /* 0x000fcc0000000000 */
[----:B------:R-:W-:Y:S01]  /*1a50*/  IGMMA.64x16x32.S8.S8 R80, gdesc[UR12], RZ, !UPT, gsb0 ;  /* 0x006000000c5079f1 */ /* 0x000fe2000c0410ff */
        /* <DEDUP_REMOVED lines=30> */
[----:B------:R-:W-:Y:S01]  /*1c40*/  UMOV UR6, UR8 ;  /* 0x0000000800067c82 */ /* 0x000fe20008000000 */
[----:B------:R-:W-:Y:S01]  /*1c50*/  UMOV UR7, 0x80000020 ;  /* 0x8000002000077882 */ /* 0x000fe20000000000 */
[----:B------:R-:W-:Y:S02]  /*1c60*/  WARPGROUP.DEPBAR.LE gsb0, 0x0 ;  /* 0x00008000000079c5 */ /* 0x000fe40000010000 */
[----:B------:R-:W-:-:S06]  /*1c70*/  WARPGROUP.ARRIVE ;  /* 0x00000000000079c5 */ /* 0x000fcc0000000000 */
[----:B------:R-:W-:Y:S01]  /*1c80*/  IGMMA.64x16x32.S8.S8 R24, gdesc[UR4], RZ, !UPT, gsb0 ;  /* 0x00600000041879f1 */ /* 0x000fe2000c0410ff */
[----:B------:R-:W-:Y:S02]  /*1c90*/  UIADD3 UR4, UR46, 0x2, URZ ;  /* 0x000000022e047890 */ /* 0x000fe4000fffe03f */
[----:B------:R-:W-:Y:S01]  /*1ca0*/  UIADD3 UR6, UR44, 0x2, URZ ;  /* 0x000000022c067890 */ /* 0x000fe2000fffe03f */
[----:B------:R-:W-:Y:S01]  /*1cb0*/  UMOV UR5, 0x80000020 ;  /* 0x8000002000057882 */ /* 0x000fe20000000000 */
[----:B------:R-:W-:Y:S01]  /*1cc0*/  UMOV UR7, 0x80000020 ;  /* 0x8000002000077882 */ /* 0x000fe20000000000 */
[----:B------:R-:W-:Y:S02]  /*1cd0*/  UMOV UR9, UR5 ;  /* 0x0000000500097c82 */ /* 0x000fe40008000000 */
[----:B------:R-:W-:Y:S01]  /*1ce0*/  UMOV UR8, UR4 ;  /* 0x0000000400087c82 */ /* 0x000fe20008000000 */
        /* <DEDUP_REMOVED lines=12> */
[----:B------:R-:W-:-:S02]  /*1db0*/  WARPGROUP.DEPBAR.LE gsb0, 0x0 ;  /* 0x00008000000079c5 */ /* 0x000fc40000010000 */
[----:B------:R-:W-:-:S06]  /*1dc0*/  WARPGROUP.ARRIVE ;  /* 0x00000000000079c5 */ /* 0x000fcc0000000000 */
[----:B------:R-:W-:Y:S01]  /*1dd0*/  IGMMA.64x16x32.S8.S8 R104, gdesc[UR4], R104, gsb0 ;  /* 0x00600000046879f1 */ /* 0x000fe20008041068 */
[----:B------:R-:W-:Y:S01]  /*1de0*/  UIADD3 UR6, UR44, 0x202, URZ ;  /* 0x000002022c067890 */ /* 0x000fe2000fffe03f */
[----:B------:R-:W-:Y:S01]  /*1df0*/  UMOV UR7, 0x80000020 ;  /* 0x8000002000077882 */ /* 0x000fe20000000000 */
[----:B------:R-:W-:Y:S02]  /*1e00*/  WARPGROUP.DEPBAR.LE gsb0, 0x0 ;  /* 0x00008000000079c5 */ /* 0x000fe40000010000 */
[----:B------:R-:W-:-:S06]  /*1e10*/  WARPGROUP.ARRIVE ;  /* 0x00000000000079c5 */ /* 0x000fcc0000000000 */
[----:B------:R-:W-:Y:S01]  /*1e20*/  IGMMA.64x16x32.S8.S8 R96, gdesc[UR8], R96, gsb0 ;  /* 0x00600000086079f1 */ /* 0x000fe20008041060 */
[----:B------:R-:W-:Y:S02]  /*1e30*/  UIADD3 UR8, UR44, 0x242, URZ ;  /* 0x000002422c087890 */ /* 0x000fe4000fffe03f */
[----:B------:R-:W-:Y:S01]  /*1e40*/  UIADD3 UR44, UR44, 0x282, URZ ;  /* 0x000002822c2c7890 */ /* 0x000fe2000fffe03f */
[----:B------:R-:W-:Y:S02]  /*1e50*/  WARPGROUP.DEPBAR.LE gsb0, 0x0 ;  /* 0x00008000000079c5 */ /* 0x000fe40000010000 */
[----:B------:R-:W-:-:S06]  /*1e60*/  WARPGROUP.ARRIVE ;  /* 0x00000000000079c5 */ /* 0x000fcc0000000000 */
[----:B------:R-:W-:Y:S03]  /*1e70*/  IGMMA.64x16x32.S8.S8 R88, gdesc[UR12], R88, gsb0 ;  /* 0x006000000c5879f1 */ /* 0x000fe60008041058 */
        /* <DEDUP_REMOVED lines=17> */
[----:B------:R-:W-:Y:S01]  /*1f90*/  IGMMA.64x16x32.S8.S8 R40, gdesc[UR4], R40, gsb0 ;  /* 0x00600000042879f1 */ /* 0x000fe20008041028 */
[----:B------:R-:W-:Y:S01]  /*1fa0*/  UMOV UR6, UR8 ;  /* 0x0000000800067c82 */ /* 0x000fe20008000000 */
[----:B------:R-:W-:Y:S01]  /*1fb0*/  UMOV UR7, 0x80000020 ;  /* 0x8000002000077882 */ /* 0x000fe20000000000 */
[----:B------:R-:W-:Y:S02]  /*1fc0*/  WARPGROUP.DEPBAR.LE gsb0, 0x0 ;  /* 0x00008000000079c5 */ /* 0x000fe40000010000 */
[----:B------:R-:W-:-:S06]  /*1fd0*/  WARPGROUP.ARRIVE ;  /* 0x00000000000079c5 */ /* 0x000fcc0000000000 */
[----:B------:R-:W-:Y:S01]  /*1fe0*/  IGMMA.64x16x32.S8.S8 R32, gdesc[UR4], R32, gsb0 ;  /* 0x00600000042079f1 */ /* 0x000fe20008041020 */
[----:B------:R-:W-:Y:S01]  /*1ff0*/  UMOV UR6, UR44 ;  /* 0x0000002c00067c82 */ /* 0x000fe20008000000 */
[----:B------:R-:W-:Y:S01]  /*2000*/  UMOV UR7, 0x80000020 ;  /* 0x8000002000077882 */ /* 0x000fe20000000000 */
[----:B------:R-:W-:Y:S02]  /*2010*/  WARPGROUP.DEPBAR.LE gsb0, 0x0 ;  /* 0x00008000000079c5 */ /* 0x000fe40000010000 */
[----:B------:R-:W-:-:S06]  /*2020*/  WARPGROUP.ARRIVE ;  /* 0x00000000000079c5 */ /* 0x000fcc0000000000 */
[----:B------:R-:W-:Y:S03]  /*2030*/  IGMMA.64x16x32.S8.S8 R24, gdesc[UR4], R24, gsb0 ;  /* 0x00600000041879f1 */ /* 0x000fe60008041018 */
[----:B------:R-:W-:Y:S02]  /*2040*/  WARPGROUP.DEPBAR.LE gsb0, 0x0 ;  /* 0x00008000000079c5 */ /* 0x000fe40000010000 */
[----:B------:R-:W-:Y:S05]  /*2050*/  @!P1 BRA `(.L_x_23) ;  /* 0x0000000c00149947 */ /* 0x000fea0003800000 */
[----:B------:R-:W-:Y:S02]  /*2060*/  UIADD3 UR4, UR39, 0x1, URZ ;  /* 0x0000000127047890 */ /* 0x000fe4000fffe03f */
[----:B------:R-:W-:Y:S02]  /*2070*/  IMAD.U32 R3, RZ, RZ, UR39 ;  /* 0x00000027ff037e24 */ /* 0x000fe4000f8e00ff */
[----:B------:R-:W-:-:S04]  /*2080*/  UISETP.NE.AND UP0, UPT, UR4, 0xb, UPT ;  /* 0x0000000b0400788c */ /* 0x000fc8000bf05270 */
[----:B------:R-:W-:Y:S02]  /*2090*/  USEL UR5, URZ, 0x1, UP0 ;  /* 0x000000013f057887 */ /* 0x000fe40008000000 */
[----:B------:R-:W-:Y:S02]  /*20a0*/  USEL UR4, UR4, URZ, UP0 ;  /* 0x0000003f04047287 */ /* 0x000fe40008000000 */
[----:B------:R-:W-:-:S06]  /*20b0*/  ULOP3.LUT UR5, UR38, UR5, URZ, 0x3c, !UPT ;  /* 0x0000000526057292 */ /* 0x000fcc000f8e3c3f */
[----:B------:R-:W-:-:S07]  /*20c0*/  IMAD.U32 R7, RZ, RZ, UR5 ;  /* 0x00000005ff077e24 */ /* 0x000fce000f8e00ff */
.L_x_30:
[----:B------:R-:W-:Y:S05]  /*20d0*/  @!P0 BRA `(.L_x_24) ;  /* 0x0000000000048947 */ /* 0x000fea0003800000 */
[----:B------:R-:W-:Y:S01]  /*20e0*/  BPT.TRAP 0x1 ;  /* 0x000000040000795c */ /* 0x000fe20000300000 */
.L_x_24:
[----:B------:R-:W2:Y:S01]  /*20f0*/  S2UR UR6, SR_CgaCtaId ;  /* 0x00000000000679c3 */ /* 0x000ea20000008800 */
[----:B------:R-:W-:Y:S01]  /*2100*/  UMOV UR5, 0x400 ;  /* 0x0000040000057882 */ /* 0x000fe20000000000 */
[----:B01----:R-:W-:Y:S01]  /*2110*/  IMAD.U32 R5, RZ, RZ, UR4 ;  /* 0x00000004ff057e24 */ /* 0x003fe2000f8e00ff */
[----:B------:R-:W-:Y:S01]  /*2120*/  SHF.L.U32 R4, R7, 0x1f, RZ ;  /* 0x0000001f07047819 */ /* 0x000fe200000006ff */
[----:B--2---:R-:W-:-:S06]  /*2130*/  ULEA UR5, UR6, UR5, 0x18 ;  /* 0x0000000506057291 */ /* 0x004fcc000f8ec03f */
[----:B------:R-:W-:-:S04]  /*2140*/  IMAD.U32 R6, RZ, RZ, UR5 ;  /* 0x00000005ff067e24 */ /* 0x000fc8000f8e00ff */
[----:B------:R-:W-:-:S04]  /*2150*/  IMAD R5, R5, 0x8, R6 ;  /* 0x0000000805057824 */ /* 0x000fc800078e0206 */
[----:B------:R0:W1:Y:S01]  /*2160*/  SYNCS.PHASECHK.TRANS64.TRYWAIT P1, [R5+URZ], R4 ;  /* 0x00000004050075a7 */ /* 0x000062000802017f */
[----:B------:R-:W-:Y:S05]  /*2170*/  @!P0 BRA `(.L_x_25) ;  /* 0x0000000000048947 */ /* 0x000fea0003800000 */
[----:B------:R-:W-:Y:S01]  /*2180*/  BPT.TRAP 0x1 ;  /* 0x000000040000795c */ /* 0x000fe20000300000 */
.L_x_25:
[----:B-1----:R-:W-:Y:S05]  /*2190*/  @P1 BRA `(.L_x_26) ;  /* 0x0000000000081947 */ /* 0x002fea0003800000 */
[----:B------:R-:W1:Y:S02]  /*21a0*/  SYNCS.PHASECHK.TRANS64.TRYWAIT P1, [R5+URZ], R4 ;  /* 0x00000004050075a7 */ /* 0x000e64000802017f */
[----:B-1----:R-:W-:Y:S05]  /*21b0*/  @!P1 BRA `(.L_x_27) ;  /* 0x0000007800589947 */ /* 0x002fea0003800000 */
.L_x_26:
[----:B------:R-:W-:Y:S01]  /*21c0*/  ULEA UR8, UR4, UR41, 0x9 ;  /* 0x0000002904087291 */ /* 0x000fe2000f8e483f */
[----:B------:R-:W-:Y:S01]  /*21d0*/  WARPGROUP.ARRIVE ;  /* 0x00000000000079c5 */ /* 0x000fe20000000000 */
[----:B------:R-:W-:Y:S01]  /*21e0*/  UIMAD UR6, UR4, 0x2c0, UR42 ;  /* 0x000002c0040678a4 */ /* 0x000fe2000f8e022a */
[----:B------:R-:W-:Y:S01]  /*21f0*/  UMOV UR9, 0x80000020 ;  /* 0x8000002000097882 */ /* 0x000fe20000000000 */
[----:B------:R-:W-:Y:S02]  /*2200*/  UMOV UR11, 0x80000020 ;  /* 0x80000020000b7882 */ /* 0x000fe40000000000 */
[----:B------:R-:W-:Y:S01]  /*2210*/  UIADD3 UR14, UR6, 0x40, URZ ;  /* 0x00000040060e7890 */ /* 0x000fe2000fffe03f */
[----:B------:R-:W-:Y:S02]  /*2220*/  UMOV UR12, UR8 ;  /* 0x00000008000c7c82 */ /* 0x000fe40008000000 */
[----:B------:R-:W-:Y:S01]  /*2230*/  UMOV UR10, UR6 ;  /* 0x00000006000a7c82 */ /* 0x000fe20008000000 */
[----:B------:R-:W-:Y:S01]  /*2240*/  UMOV UR13, UR9 ;  /* 0x00000009000d7c82 */ /* 0x000fe20008000000 */
[----:B------:R-:W-:Y:S01]  /*2250*/  IGMMA.64x16x32.S8.S8 R104, gdesc[UR8], R104, gsb0 ;  /* 0x00600000086879f1 */ /* 0x000fe20008041068 */
[----:B------:R-:W-:Y:S01]  /*2260*/  UMOV UR15, 0x80000020 ;  /* 0x80000020000f7882 */ /* 0x000fe20000000000 */
[----:B------:R-:W-:-:S02]  /*2270*/  UIADD3 UR5, UR6, 0x80, URZ ;  /* 0x0000008006057890 */ /* 0x000fc4000fffe03f */
[----:B------:R-:W-:Y:S02]  /*2280*/  UIADD3 UR7, UR6, 0xc0, URZ ;  /* 0x000000c006077890 */ /* 0x000fe4000fffe03f */
[----:B------:R-:W-:Y:S01]  /*2290*/  UIADD3 UR10, UR6, 0x100, URZ ;  /* 0x00000100060a7890 */ /* 0x000fe2000fffe03f */
[----:B------:R-:W-:Y:S01]  /*22a0*/  UMOV UR11, 0x80000020 ;  /* 0x80000020000b7882 */ /* 0x000fe20000000000 */
[----:B------:R-:W-:Y:S02]  /*22b0*/  WARPGROUP.DEPBAR.LE gsb0, 0x0 ;  /* 0x00008000000079c5 */ /* 0x000fe40000010000 */
[----:B------:R-:W-:-:S06]  /*22c0*/  WARPGROUP.ARRIVE ;  /* 0x00000000000079c5 */ /* 0x000fcc0000000000 */
[----:B------:R-:W-:Y:S01]  /*22d0*/  IGMMA.64x16x32.S8.S8 R96, gdesc[UR12], R96, gsb0 ;  /* 0x006000000c6079f1 */ /* 0x000fe20008041060 */
[----:B------:R-:W-:Y:S01]  /*22e0*/  UMOV UR12, UR8 ;  /* 0x00000008000c7c82 */ /* 0x000fe20008000000 */
[----:B------:R-:W-:Y:S01]  /*22f0*/  UMOV UR13, UR9 ;  /* 0x00000009000d7c82 */ /* 0x000fe20008000000 */
[----:B------:R-:W-:Y:S01]  /*2300*/  UMOV UR14, UR5 ;  /* 0x00000005000e7c82 */ /* 0x000fe20008000000 */
[----:B------:R-:W-:Y:S01]  /*2310*/  UMOV UR15, 0x80000020 ;  /* 0x80000020000f7882 */ /* 0x000fe20000000000 */
[----:B------:R-:W-:Y:S01]  /*2320*/  UIADD3 UR5, UR6, 0x140, URZ ;  /* 0x0000014006057890 */ /* 0x000fe2000fffe03f */
        /* <DEDUP_REMOVED lines=63> */
[----:B------:R-:W-:Y:S02]  /*2720*/  UIADD3 UR8, UR8, 0x2, URZ ;  /* 0x0000000208087890 */ /* 0x000fe4000fffe03f */
[----:B------:R-:W-:Y:S01]  /*2730*/  UIADD3 UR10, UR6, 0x2, URZ ;  /* 0x00000002060a7890 */ /* 0x000fe2000fffe03f */
[----:B------:R-:W-:Y:S01]  /*2740*/  UMOV UR9, 0x80000020 ;  /* 0x8000002000097882 */ /* 0x000fe20000000000 */
[----:B------:R-:W-:Y:S02]  /*2750*/  WARPGROUP.DEPBAR.LE gsb0, 0x0 ;  /* 0x00008000000079c5 */ /* 0x000fe40000010000 */
[----:B------:R-:W-:-:S06]  /*2760*/  WARPGROUP.ARRIVE ;  /* 0x00000000000079c5 */ /* 0x000fcc0000000000 */
[----:B------:R-:W-:Y:S01]  /*2770*/  IGMMA.64x16x32.S8.S8 R24, gdesc[UR12], R24, gsb0 ;  /* 0x006000000c1879f1 */ /* 0x000fe20008041018 */
[----:B------:R-:W-:Y:S02]  /*2780*/  UIADD3 UR12, UR6, 0xc2, URZ ;  /* 0x000000c2060c7890 */ /* 0x000fe4000fffe03f */
[----:B------:R-:W-:Y:S02]  /*2790*/  WARPGROUP.DEPBAR.LE gsb0, 0x0 ;  /* 0x00008000000079c5 */ /* 0x000fe40000010000 */
[----:B------:R-:W-:-:S06]  /*27a0*/  WARPGROUP.ARRIVE ;  /* 0x00000000000079c5 */ /* 0x000fcc0000000000 */
[----:B------:R-:W-:Y:S01]  /*27b0*/  IGMMA.64x16x32.S8.S8 R104, gdesc[UR8], R104, gsb0 ;  /* 0x00600000086879f1 */ /* 0x000fe20008041068 */
[----:B------:R-:W-:Y:S01]  /*27c0*/  UMOV UR10, UR5 ;  /* 0x00000005000a7c82 */ /* 0x000fe20008000000 */
[----:B------:R-:W-:Y:S01]  /*27d0*/  UMOV UR11, 0x80000020 ;  /* 0x80000020000b7882 */ /* 0x000fe20000000000 */
[----:B------:R-:W-:Y:S01]  /*27e0*/  UIADD3 UR5, UR6, 0x102, URZ ;  /* 0x0000010206057890 */ /* 0x000fe2000fffe03f */
        /* <DEDUP_REMOVED lines=29> */
[----:B------:R-:W-:Y:S02]  /*29c0*/  UIADD3 UR12, UR6, 0x242, URZ ;  /* 0x00000242060c7890 */ /* 0x000fe4000fffe03f */
[----:B------:R-:W-:Y:S01]  /*29d0*/  UIADD3 UR6, UR6, 0x282, URZ ;  /* 0x0000028206067890 */ /* 0x000fe2000fffe03f */
        /* <DEDUP_REMOVED lines=25> */
[----:B------:R-:W-:Y:S01]  /*2b70*/  BPT.TRAP 0x1 ;  /* 0x000000040000795c */ /* 0x000fe20000300000 */
.L_x_28:
[----:B------:R-:W-:-:S13]  /*2b80*/  ISETP.NE.AND P1, PT, R23, RZ, PT ;  /* 0x000000ff1700720c */ /* 0x000fda0003f25270 */
[----:B01----:R-:W-:-:S04]  /*2b90*/  @P1 IMAD R4, R3, 0x8, R6 ;  /* 0x0000000803041824 */ /* 0x003fc800078e0206 */
[----:B------:R-:W-:-:S05]  /*2ba0*/  @P1 VIADD R5, R4, 0x58 ;  /* 0x0000005804051836 */ /* 0x000fca0000000000 */
[----:B------:R-:W-:-:S04]  /*2bb0*/  @P1 PRMT R5, R22, 0x654, R5 ;  /* 0x0000065416051816 */ /* 0x000fc80000000005 */
[----:B------:R0:W-:Y:S01]  /*2bc0*/  @P1 SYNCS.ARRIVE.TRANS64.RED.A1T0 RZ, [R5+URZ], RZ ;  /* 0x000000ff05ff19a7 */ /* 0x0001e2000810043f */
[----:B------:R-:W-:-:S13]  /*2bd0*/  ISETP.GT.U32.AND P1, PT, R19, 0x1, PT ;  /* 0x000000011300780c */ /* 0x000fda0003f24070 */
[----:B0-----:R-:W-:Y:S05]  /*2be0*/  @P1 BRA `(.L_x_29) ;  /* 0x0000000000041947 */ /* 0x001fea0003800000 */
[----:B------:R-:W-:Y:S01]  /*2bf0*/  BPT.TRAP 0x1 ;  /* 0x000000040000795c */ /* 0x000fe20000300000 */
.L_x_29:
[----:B------:R-:W-:Y:S01]  /*2c00*/  UIADD3 UR4, UR4, 0x1, URZ ;  /* 0x0000000104047890 */ /* 0x000fe2000fffe03f */
[C---:B------:R-:W-:Y:S01]  /*2c10*/  ISETP.GT.AND P2, PT, R0.reuse, 0x1, PT ;  /* 0x000000010000780c */ /* 0x040fe20003f44270 */
[----:B------:R-:W-:Y:S02]  /*2c20*/  VIADD R3, R3, 0x1 ;  /* 0x0000000103037836 */ /* 0x000fe40000000000 */
[----:B------:R-:W-:Y:S01]  /*2c30*/  UISETP.NE.AND UP0, UPT, UR4, 0xb, UPT ;  /* 0x0000000b0400788c */ /* 0x000fe2000bf05270 */
[----:B------:R-:W-:Y:S02]  /*2c40*/  VIADD R0, R0, 0xffffffff ;  /* 0xffffffff00007836 */ /* 0x000fe40000000000 */
[C---:B------:R-:W-:Y:S01]  /*2c50*/  ISETP.NE.AND P1, PT, R3.reuse, 0xb, PT ;  /* 0x0000000b0300780c */ /* 0x040fe20003f25270 */
[----:B------:R-:W-:Y:S02]  /*2c60*/  USEL UR5, URZ, 0x1, UP0 ;  /* 0x000000013f057887 */ /* 0x000fe40008000000 */
[----:B------:R-:W-:Y:S01]  /*2c70*/  USEL UR4, UR4, URZ, UP0 ;  /* 0x0000003f04047287 */ /* 0x000fe20008000000 */
[----:B------:R-:W-:-:S03]  /*2c80*/  SEL R3, R3, RZ, P1 ;  /* 0x000000ff03037207 */ /* 0x000fc60000800000 */
[----:B------:R-:W-:Y:S01]  /*2c90*/  LOP3.LUT R7, R7, UR5, RZ, 0x3c, !PT ;  /* 0x0000000507077c12 */ /* 0x000fe2000f8e3cff */
[----:B------:R-:W-:Y:S07]  /*2ca0*/  @P2 BRA `(.L_x_30) ;  /* 0xfffffff400082947 */ /* 0x000fee000383ffff */
.L_x_23:
[----:B------:R-:W2:Y:S02]  /*2cb0*/  LDC R0, c[0x0][0x28c] ;  /* 0x0000a300ff007b82 */ /* 0x000ea40000000800 */
[----:B--2---:R-:W-:-:S13]  /*2cc0*/  ISETP.GE.AND P1, PT, R0, 0x1, PT ;  /* 0x000000010000780c */ /* 0x004fda0003f26270 */
[----:B------:R-:W-:Y:S05]  /*2cd0*/  @!P1 BRA `(.L_x_31) ;  /* 0x0000000000509947 */ /* 0x000fea0003800000 */
[----:B------:R-:W-:Y:S05]  /*2ce0*/  @!P0 BRA `(.L_x_32) ;  /* 0x0000000000048947 */ /* 0x000fea0003800000 */
[----:B------:R-:W-:Y:S01]  /*2cf0*/  BPT.TRAP 0x1 ;  /* 0x000000040000795c */ /* 0x000fe20000300000 */
.L_x_32:
[----:B------:R-:W-:Y:S01]  /*2d00*/  ISETP.NE.AND P0, PT, R23, RZ, PT ;  /* 0x000000ff1700720c */ /* 0x000fe20003f05270 */
[----:B------:R-:W-:Y:S01]  /*2d10*/  BSSY B0, `(.L_x_33) ;  /* 0x000000e000007945 */ /* 0x000fe20003800000 */
[----:B------:R-:W-:-:S11]  /*2d20*/  ISETP.GT.U32.AND P1, PT, R19, 0x1, PT ;  /* 0x000000011300780c */ /* 0x000fd60003f24070 */
[----:B------:R-:W-:Y:S05]  /*2d30*/  @!P0 BRA `(.L_x_34) ;  /* 0x00000000002c8947 */ /* 0x000fea0003800000 */
[----:B------:R-:W-:-:S04]  /*2d40*/  UISETP.LT.AND UP0, UPT, UR40, 0x1, UPT ;  /* 0x000000012800788c */ /* 0x000fc8000bf01270 */
[----:B------:R-:W-:-:S04]  /*2d50*/  USEL UR6, UR40, 0x1, UP0 ;  /* 0x0000000128067887 */ /* 0x000fc80008000000 */
[----:B------:R-:W-:-:S04]  /*2d60*/  UIADD3 UR6, UR39, UR40, -UR6 ;  /* 0x0000002827067290 */ /* 0x000fc8000fffe806 */
[----:B------:R-:W-:-:S04]  /*2d70*/  UIMAD.WIDE.U32 UR4, UR6, -0x45d1745d, URZ ;  /* 0xba2e8ba3060478a5 */ /* 0x000fc8000f8e003f */
[----:B------:R-:W-:-:S04]  /*2d80*/  USHF.R.U32.HI UR4, URZ, 0x3, UR5 ;  /* 0x000000033f047899 */ /* 0x000fc80008011605 */
[----:B------:R-:W-:-:S06]  /*2d90*/  UIMAD UR6, UR4, -0xb, UR6 ;  /* 0xfffffff5040678a4 */ /* 0x000fcc000f8e0206 */
[----:B------:R-:W-:-:S04]  /*2da0*/  IMAD.U32 R3, RZ, RZ, UR6 ;  /* 0x00000006ff037e24 */ /* 0x000fc8000f8e00ff */
[----:B------:R-:W-:-:S04]  /*2db0*/  IMAD R0, R3, 0x8, R6 ;  /* 0x0000000803007824 */ /* 0x000fc800078e0206 */
[----:B------:R-:W-:-:S05]  /*2dc0*/  VIADD R3, R0, 0x58 ;  /* 0x0000005800037836 */ /* 0x000fca0000000000 */
[----:B------:R-:W-:-:S04]  /*2dd0*/  PRMT R3, R22, 0x654, R3 ;  /* 0x0000065416037816 */ /* 0x000fc80000000003 */
[----:B------:R2:W-:Y:S03]  /*2de0*/  SYNCS.ARRIVE.TRANS64.RED.A1T0 RZ, [R3+URZ], RZ ;  /* 0x000000ff03ff79a7 */ /* 0x0005e6000810043f */
.L_x_34:
[----:B------:R-:W-:Y:S05]  /*2df0*/  BSYNC B0 ;  /* 0x0000000000007941 */ /* 0x000fea0003800000 */
.L_x_33:
[----:B------:R-:W-:Y:S05]  /*2e00*/  @P1 BRA `(.L_x_31) ;  /* 0x0000000000041947 */ /* 0x000fea0003800000 */
[----:B------:R-:W-:Y:S01]  /*2e10*/  BPT.TRAP 0x1 ;  /* 0x000000040000795c */ /* 0x000fe20000300000 */
.L_x_31:
[----:B------:R-:W3:Y:S01]  /*2e20*/  LDC R7, c[0x0][0x288] ;  /* 0x0000a200ff077b82 */ /* 0x000ee20000000800 */
[--C-:B------:R-:W-:Y:S01]  /*2e30*/  SHF.R.U32.HI R0, RZ, 0x2, R18.reuse ;  /* 0x00000002ff007819 */ /* 0x100fe20000011612 */
[----:B------:R-:W-:Y:S01]  /*2e40*/  IMAD R117, R117, 0xb0, RZ ;  /* 0x000000b075757824 */ /* 0x000fe200078e02ff */
[----:B01----:R-:W-:Y:S01]  /*2e50*/  SHF.R.U32.HI R5, RZ, 0x7, R18 ;  /* 0x00000007ff057819 */ /* 0x003fe20000011612 */
[----:B------:R-:W-:Y:S01]  /*2e60*/  UIADD3 UR39, UR40, UR39, URZ ;  /* 0x0000002728277290 */ /* 0x000fe2000fffe03f */
[----:B------:R-:W-:Y:S01]  /*2e70*/  LOP3.LUT R4, R18, 0x60, RZ, 0xc0, !PT ;  /* 0x0000006012047812 */ /* 0x000fe200078ec0ff */
[----:B------:R-:W-:Y:S01]  /*2e80*/  ULDC UR7, c[0x0][0x284] ;  /* 0x0000a10000077ab9 */ /* 0x000fe20000000800 */
[----:B--2---:R-:W-:Y:S01]  /*2e90*/  LOP3.LUT R3, R0, 0x7, RZ, 0xc0, !PT ;  /* 0x0000000700037812 */ /* 0x004fe200078ec0ff */
[----:B------:R-:W-:Y:S01]  /*2ea0*/  UISETP.GT.U32.AND UP0, UPT, UR39, 0xa, UPT ;  /* 0x0000000a2700788c */ /* 0x000fe2000bf04070 */
[----:B------:R-:W-:Y:S01]  /*2eb0*/  LOP3.LUT R0, R5, 0x1, RZ, 0xc0, !PT ;  /* 0x0000000105007812 */ /* 0x000fe200078ec0ff */
[----:B------:R-:W-:Y:S01]  /*2ec0*/  UISETP.GE.U32.AND UP1, UPT, UR40, 0xb, UPT ;  /* 0x0000000b2800788c */ /* 0x000fe2000bf26070 */
[----:B------:R-:W-:Y:S01]  /*2ed0*/  SHF.R.U32.HI R6, RZ, 0x1, R4 ;  /* 0x00000001ff067819 */ /* 0x000fe20000011604 */
[----:B------:R-:W-:Y:S01]  /*2ee0*/  UISETP.LT.U32.AND UP0, UPT, UR40, 0xb, UP0 ;  /* 0x0000000b2800788c */ /* 0x000fe20008701070 */
[----:B------:R-:W-:Y:S01]  /*2ef0*/  LOP3.LUT R4, R18, 0x3, RZ, 0xc0, !PT ;  /* 0x0000000312047812 */ /* 0x000fe200078ec0ff */
[----:B------:R-:W-:Y:S01]  /*2f00*/  IMAD.SHL.U32 R8, R0, 0x40, RZ ;  /* 0x0000004000087824 */ /* 0x000fe200078e00ff */
[--C-:B------:R-:W-:Y:S01]  /*2f10*/  IADD3 R5, RZ, -R6, -R3.reuse ;  /* 0x80000006ff057210 */ /* 0x100fe20007ffe803 */
[----:B------:R-:W-:Y:S01]  /*2f20*/  ULDC.64 UR8, c[0x0][0x5d0] ;  /* 0x0001740000087ab9 */ /* 0x000fe20000000a00 */
[----:B------:R-:W-:Y:S01]  /*2f30*/  SHF.R.S32.HI R14, RZ, 0x1f, R112 ;  /* 0x0000001fff0e7819 */ /* 0x000fe20000011470 */
[----:B------:R-:W-:Y:S01]  /*2f40*/  UIMAD.WIDE.U32 UR4, UR39, -0x45d1745d, URZ ;  /* 0xba2e8ba3270478a5 */ /* 0x000fe2000f8e003f */
[----:B------:R-:W-:Y:S01]  /*2f50*/  LOP3.LUT R3, R8, 0x40, R3, 0xe2, !PT ;  /* 0x0000004008037812 */ /* 0x000fe200078ee203 */
[----:B------:R-:W-:Y:S01]  /*2f60*/  IMAD.SHL.U32 R8, R18, 0x2, RZ ;  /* 0x0000000212087824 */ /* 0x000fe200078e00ff */
[----:B------:R-:W-:Y:S01]  /*2f70*/  USEL UR6, URZ, 0x1, !UP0 ;  /* 0x000000013f067887 */ /* 0x000fe2000c000000 */
[----:B------:R-:W-:Y:S01]  /*2f80*/  IMAD R0, R0, -0x40, R5 ;  /* 0xffffffc000007824 */ /* 0x000fe200078e0205 */
[----:B------:R-:W-:Y:S01]  /*2f90*/  USHF.R.U32.HI UR4, URZ, 0x3, UR5 ;  /* 0x000000033f047899 */ /* 0x000fe20008011605 */
[----:B---3--:R-:W-:Y:S01]  /*2fa0*/  IMAD R12, R4, -0x2, R7 ;  /* 0xfffffffe040c7824 */ /* 0x008fe200078e0207 */
[----:B------:R-:W-:Y:S01]  /*2fb0*/  ISETP.GE.AND P0, PT, R117, R7, PT ;  /* 0x000000077500720c */ /* 0x000fe20003f06270 */
[----:B------:R-:W-:Y:S01]  /*2fc0*/  IMAD.SHL.U32 R7, R113, 0x80, RZ ;  /* 0x0000008071077824 */ /* 0x000fe200078e00ff */
[----:B------:R-:W-:Y:S01]  /*2fd0*/  LOP3.LUT R8, R117, 0x6, R8, 0xf8, !PT ;  /* 0x0000000675087812 */ /* 0x000fe200078ef808 */
[----:B------:R-:W-:Y:S01]  /*2fe0*/  IMAD R5, R14, UR8, RZ ;  /* 0x000000080e057c24 */ /* 0x000fe2000f8e02ff */
[----:B------:R-:W-:Y:S01]  /*2ff0*/  ULOP3.LUT UR38, UR38, UR6, URZ, 0x3c, !UPT ;  /* 0x0000000626267292 */ /* 0x000fe2000f8e3c3f */
[----:B------:R-:W-:Y:S01]  /*3000*/  IMAD.WIDE R10, R113, 0x80, RZ ;  /* 0x00000080710a7825 */ /* 0x000fe200078e02ff */
[C---:B------:R-:W-:Y:S01]  /*3010*/  ISETP.GE.OR P0, PT, R7.reuse, UR7, P0 ;  /* 0x0000000707007c0c */ /* 0x040fe20008706670 */
[----:B------:R-:W-:Y:S01]  /*3020*/  UIMAD UR39, UR4, -0xb, UR39 ;  /* 0xfffffff5042778a4 */ /* 0x000fe2000f8e0227 */
[----:B------:R-:W-:Y:S01]  /*3030*/  SHF.R.S32.HI R9, RZ, 0x1f, R8 ;  /* 0x0000001fff097819 */ /* 0x000fe20000011408 */
[----:B------:R-:W-:Y:S01]  /*3040*/  IMAD R13, R112, UR9, R5 ;  /* 0x00000009700d7c24 */ /* 0x000fe2000f8e0205 */
[----:B------:R-:W-:Y:S01]  /*3050*/  @UP1 ULOP3.LUT UR38, UR38, 0x1, UR4, 0x78, !UPT ;  /* 0x0000000126261892 */ /* 0x000fe2000f8e7804 */
[----:B------:R-:W-:Y:S01]  /*3060*/  IADD3 R0, -R7, UR7, R0 ;  /* 0x0000000707007c10 */ /* 0x000fe2000fffe100 */
[----:B------:R-:W-:Y:S01]  /*3070*/  IMAD.MOV.U32 R113, RZ, RZ, -0x1 ;  /* 0xffffffffff717424 */ /* 0x000fe200078e00ff */
[----:B------:R-:W-:Y:S01]  /*3080*/  LOP3.LUT R21, R10, R3, R6, 0xfe, !PT ;  /* 0x000000030a157212 */ /* 0x000fe200078efe06 */
[----:B------:R-:W-:-:S04]  /*3090*/  IMAD.WIDE.U32 R4, R112, UR8, R8 ;  /* 0x0000000870047c25 */ /* 0x000fc8000f8e0008 */
[----:B------:R-:W-:Y:S02]  /*30a0*/  IMAD.IADD R5, R5, 0x1, R13 ;  /* 0x0000000105057824 */ /* 0x000fe400078e020d */
[----:B------:R-:W-:Y:S01]  /*30b0*/  IMAD.IADD R3, R12, 0x1, -R117 ;  /* 0x000000010c037824 */ /* 0x000fe200078e0a75 */
[----:B------:R-:W-:Y:S06]  /*30c0*/  @P0 BRA `(.L_x_35) ;  /* 0x0000004800700947 */ /* 0x000fec0003800000 */
[----:B------:R-:W0:Y:S01]  /*30d0*/  LDC.64 R12, c[0x0][0x5c8] ;  /* 0x00017200ff0c7b82 */ /* 0x000e220000000a00 */
[----:B------:R-:W-:Y:S01]  /*30e0*/  ULDC.64 UR4, c[0x0][0x5c0] ;  /* 0x0001700000047ab9 */ /* 0x000fe20000000a00 */
[----:B------:R-:W-:Y:S01]  /*30f0*/  BSSY B0, `(.L_x_35) ;  /* 0x0000499000007945 */ /* 0x000fe20003800000 */
[-C--:B0-----:R-:W-:Y:S02]  /*3100*/  IMAD R6, R11, R12.reuse, RZ ;  /* 0x0000000c0b067224 */ /* 0x081fe400078e02ff */
[----:B------:R-:W-:-:S04]  /*3110*/  IMAD.WIDE.U32 R4, R21, R12, R4 ;  /* 0x0000000c15047225 */ /* 0x000fc800078e0004 */
[----:B------:R-:W-:Y:S01]  /*3120*/  IMAD R7, R21, R13, R6 ;  /* 0x0000000d15077224 */ /* 0x000fe200078e0206 */
[----:B------:R-:W-:-:S03]  /*3130*/  IADD3 R4, P0, R4, UR4, RZ ;  /* 0x0000000404047c10 */ /* 0x000fc6000ff1e0ff */
[----:B------:R-:W-:Y:S01]  /*3140*/  IMAD.IADD R7, R5, 0x1, R7 ;  /* 0x0000000105077824 */ /* 0x000fe200078e0207 */
[----:B------:R-:W-:-:S04]  /*3150*/  LEA R6, P1, R12, R4, 0x3 ;  /* 0x000000040c067211 */ /* 0x000fc800078218ff */
[----:B------:R-:W-:Y:S02]  /*3160*/  IADD3.X R5, R7, UR5, RZ, P0, !PT ;  /* 0x0000000507057c10 */ /* 0x000fe400087fe4ff */
[----:B-----5:R-:W-:Y:S02]  /*3170*/  ISETP.NE.AND P0, PT, R115, RZ, PT ;  /* 0x000000ff7300720c */ /* 0x020fe40003f05270 */
[----:B------:R-:W-:-:S11]  /*3180*/  LEA.HI.X R7, R12, R5, R13, 0x3, P1 ;  /* 0x000000050c077211 */ /* 0x000fd600008f1c0d */
[----:B------:R-:W-:Y:S05]  /*3190*/  @!P0 BRA `(.L_x_36) ;  /* 0x0000003400688947 */ /* 0x000fea0003800000 */
[----:B------:R-:W0:Y:S01]  /*31a0*/  LDC.64 R118, c[0x0][0x5b0] ;  /* 0x00016c00ff767b82 */ /* 0x000e220000000a00 */
[----:B------:R-:W-:Y:S01]  /*31b0*/  ULDC.64 UR4, c[0x0][0x5b8] ;  /* 0x00016e0000047ab9 */ /* 0x000fe20000000a00 */
[----:B------:R-:W-:Y:S01]  /*31c0*/  ISETP.GE.AND P0, PT, R0, 0x1, PT ;  /* 0x000000010000780c */ /* 0x000fe20003f06270 */
[----:B------:R-:W-:Y:S01]  /*31d0*/  IMAD R13, R14, UR4, RZ ;  /* 0x000000040e0d7c24 */ /* 0x000fe2000f8e02ff */
[----:B------:R-:W-:Y:S01]  /*31e0*/  BSSY B1, `(.L_x_37) ;  /* 0x000000e000017945 */ /* 0x000fe20003800000 */
[C---:B------:R-:W-:Y:S01]  /*31f0*/  IMAD.WIDE.U32 R14, R112.reuse, UR4, R8 ;  /* 0x00000004700e7c25 */ /* 0x040fe2000f8e0008 */
[----:B------:R-:W-:Y:S02]  /*3200*/  ISETP.LT.OR P4, PT, R3, 0x1, !P0 ;  /* 0x000000010300780c */ /* 0x000fe40004781670 */
[----:B------:R-:W1:Y:S01]  /*3210*/  LDC.64 R120, c[0x0][0x5a8] ;  /* 0x00016a00ff787b82 */ /* 0x000e620000000a00 */
[----:B------:R-:W-:Y:S02]  /*3220*/  IMAD R13, R112, UR5, R13 ;  /* 0x00000005700d7c24 */ /* 0x000fe4000f8e020d */
[----:B------:R-:W-:-:S02]  /*3230*/  IMAD.MOV.U32 R12, RZ, RZ, R14 ;  /* 0x000000ffff0c7224 */ /* 0x000fc400078e000e */
[----:B------:R-:W-:Y:S02]  /*3240*/  IMAD.IADD R13, R15, 0x1, R13 ;  /* 0x000000010f0d7824 */ /* 0x000fe400078e020d */
[-C--:B0-----:R-:W-:Y:S02]  /*3250*/  IMAD R10, R11, R118.reuse, RZ ;  /* 0x000000760b0a7224 */ /* 0x081fe400078e02ff */
[----:B------:R-:W-:-:S04]  /*3260*/  IMAD.WIDE.U32 R8, R21, R118, R12 ;  /* 0x0000007615087225 */ /* 0x000fc800078e000c */
[----:B------:R-:W-:Y:S01]  /*3270*/  IMAD R117, R21, R119, R10 ;  /* 0x0000007715757224 */ /* 0x000fe200078e020a */
[----:B-1----:R-:W-:-:S04]  /*3280*/  IADD3 R8, P1, R8, R120, RZ ;  /* 0x0000007808087210 */ /* 0x002fc80007f3e0ff */
[----:B------:R-:W-:Y:S01]  /*3290*/  IADD3.X R9, R121, R9, R117, P1, !PT ;  /* 0x0000000979097210 */ /* 0x000fe20000ffe475 */
[----:B------:R-:W-:Y:S08]  /*32a0*/  @P4 BRA `(.L_x_38) ;  /* 0x0000000000044947 */ /* 0x000ff00003800000 */
[----:B------:R0:W5:Y:S02]  /*32b0*/  LDG.E.U8 R116, desc[UR36][R8.64] ;  /* 0x0000002408747981 */ /* 0x000164000c1e1100 */
.L_x_38:
[----:B------:R-:W-:Y:S05]  /*32c0*/  BSYNC B1 ;  /* 0x0000000000017941 */ /* 0x000fea0003800000 */
.L_x_37:
[----:B-----5:R-:W-:Y:S01]  /*32d0*/  LOP3.LUT R15, R116, 0xffff, RZ, 0xc0, !PT ;  /* 0x0000ffff740f7812 */ /* 0x020fe200078ec0ff */
[C---:B------:R-:W-:Y:S01]  /*32e0*/  IMAD.SHL.U32 R10, R118.reuse, 0x8, RZ ;  /* 0x00000008760a7824 */ /* 0x040fe200078e00ff */
[----:B------:R-:W-:Y:S01]  /*32f0*/  SHF.L.U64.HI R11, R118, 0x3, R119 ;  /* 0x00000003760b7819 */ /* 0x000fe20000010277 */
[----:B------:R-:W-:Y:S01]  /*3300*/  BSSY B1, `(.L_x_39) ;  /* 0x000000d000017945 */ /* 0x000fe20003800000 */
[----:B------:R-:W-:Y:S02]  /*3310*/  PRMT R20, R15, 0x8880, RZ ;  /* 0x000088800f147816 */ /* 0x000fe400000000ff */
[----:B------:R-:W-:Y:S01]  /*3320*/  ISETP.LT.OR P1, PT, R3, 0x2, !P0 ;  /* 0x000000020300780c */ /* 0x000fe20004721670 */
[----:B------:R-:W-:-:S04]  /*3330*/  IMAD.WIDE.U32 R10, R21, R118, R10 ;  /* 0x00000076150a7225 */ /* 0x000fc800078e000a */
[----:B------:R-:W-:Y:S01]  /*3340*/  IMAD R15, R20, R115, RZ ;  /* 0x00000073140f7224 */ /* 0x000fe200078e02ff */
[----:B------:R-:W-:Y:S01]  /*3350*/  IADD3 R10, P2, P3, R14, R120, R10 ;  /* 0x000000780e0a7210 */ /* 0x000fe20007b5e00a */
[----:B------:R-:W-:Y:S02]  /*3360*/  IMAD.IADD R20, R117, 0x1, R11 ;  /* 0x0000000175147824 */ /* 0x000fe400078e020b */
[----:B------:R-:W-:-:S05]  /*3370*/  @!P4 IMAD R21, R104, R114, R15 ;  /* 0x000000726815c224 */ /* 0x000fca00078e020f */
[----:B------:R1:W-:Y:S01]  /*3380*/  @!P4 STG.E.U8 desc[UR36][R4.64], R21 ;  /* 0x000000150400c986 */ /* 0x0003e2000c101124 */
[----:B------:R-:W-:Y:S05]  /*3390*/  @P1 BRA `(.L_x_40) ;  /* 0x00000000000c1947 */ /* 0x000fea0003800000 */
[----:B------:R-:W2:Y:S02]  /*33a0*/  LDG.E.U8 R116, desc[UR36][R8.64+0x1] ;  /* 0x0000012408747981 */ /* 0x000ea4000c1e1100 */
[----:B--2---:R-:W-:-:S05]  /*33b0*/  PRMT R14, R116, 0x8880, RZ ;  /* 0x00008880740e7816 */ /* 0x004fca00000000ff */
[----:B------:R-:W-:-:S07]  /*33c0*/  IMAD R15, R14, R115, RZ ;  /* 0x000000730e0f7224 */ /* 0x000fce00078e02ff */
.L_x_40:
[----:B------:R-:W-:Y:S05]  /*33d0*/  BSYNC B1 ;  /* 0x0000000000017941 */ /* 0x000fea0003800000 */
.L_x_39:
[----:B------:R-:W-:Y:S01]  /*33e0*/  @!P1 IMAD R105, R105, R114, R15 ;  /* 0x0000007269699224 */ /* 0x000fe200078e020f */
[----:B------:R-:W-:Y:S01]  /*33f0*/  ISETP.GE.AND P0, PT, R0, 0x9, PT ;  /* 0x000000090000780c */ /* 0x000fe20003f06270 */
[----:B------:R-:W-:Y:S01]  /*3400*/  BSSY B1, `(.L_x_41) ;  /* 0x000000d000017945 */ /* 0x000fe20003800000 */
[----:B------:R-:W-:Y:S02]  /*3410*/  IADD3.X R11, R13, R121, R20, P2, P3 ;  /* 0x000000790d0b7210 */ /* 0x000fe400017e6414 */
[----:B------:R2:W-:Y:S01]  /*3420*/  @!P1 STG.E.U8 desc[UR36][R4.64+0x1], R105 ;  /* 0x0000016904009986 */ /* 0x0005e2000c101124 */
[C---:B------:R-:W-:Y:S02]  /*3430*/  ISETP.LT.OR P1, PT, R3.reuse, 0x1, !P0 ;  /* 0x000000010300780c */ /* 0x040fe40004721670 */
[C---:B------:R-:W-:Y:S02]  /*3440*/  ISETP.GE.AND P3, PT, R3.reuse, 0x9, PT ;  /* 0x000000090300780c */ /* 0x040fe40003f66270 */
[----:B------:R-:W-:-:S02]  /*3450*/  ISETP.GE.AND P2, PT, R3, 0xa, PT ;  /* 0x0000000a0300780c */ /* 0x000fc40003f46270 */
[----:B------:R-:W-:Y:S02]  /*3460*/  ISETP.LT.OR P0, PT, R3, 0x2, !P0 ;  /* 0x000000020300780c */ /* 0x000fe40004701670 */
[C---:B------:R-:W-:Y:S02]  /*3470*/  ISETP.LT.OR P5, PT, R0.reuse, 0x1, !P3 ;  /* 0x000000010000780c */ /* 0x040fe40005fa1670 */
[----:B------:R-:W-:-:S03]  /*3480*/  ISETP.LT.OR P4, PT, R0, 0x1, !P2 ;  /* 0x000000010000780c */ /* 0x000fc60005781670 */
[----:B--2---:R-:W-:Y:S10]  /*3490*/  @P1 BRA `(.L_x_42) ;  /* 0x00000000000c1947 */ /* 0x004ff40003800000 */
[----:B------:R-:W2:Y:S02]  /*34a0*/  LDG.E.U8 R116, desc[UR36][R10.64] ;  /* 0x000000240a747981 */ /* 0x000ea4000c1e1100 */
[----:B--2---:R-:W-:-:S05]  /*34b0*/  PRMT R12, R116, 0x8880, RZ ;  /* 0x00008880740c7816 */ /* 0x004fca00000000ff */
[----:B------:R-:W-:-:S07]  /*34c0*/  IMAD R15, R12, R115, RZ ;  /* 0x000000730c0f7224 */ /* 0x000fce00078e02ff */
.L_x_42:
[----:B------:R-:W-:Y:S05]  /*34d0*/  BSYNC B1 ;  /* 0x0000000000017941 */ /* 0x000fea0003800000 */
.L_x_41:
[----:B------:R-:W-:Y:S01]  /*34e0*/  @!P1 IMAD R13, R106, R114, R15 ;  /* 0x000000726a0d9224 */ /* 0x000fe200078e020f */
[----:B------:R-:W-:Y:S04]  /*34f0*/  BSSY B1, `(.L_x_43) ;  /* 0x0000006000017945 */ /* 0x000fe80003800000 */
[----:B------:R2:W-:Y:S01]  /*3500*/  @!P1 STG.E.U8 desc[UR36][R6.64], R13 ;  /* 0x0000000d06009986 */ /* 0x0005e2000c101124 */
[----:B------:R-:W-:Y:S05]  /*3510*/  @P0 BRA `(.L_x_44) ;  /* 0x00000000000c0947 */ /* 0x000fea0003800000 */
[----:B------:R-:W3:Y:S02]  /*3520*/  LDG.E.U8 R116, desc[UR36][R10.64+0x1] ;  /* 0x000001240a747981 */ /* 0x000ee4000c1e1100 */
[----:B---3--:R-:W-:-:S05]  /*3530*/  PRMT R12, R116, 0x8880, RZ ;  /* 0x00008880740c7816 */ /* 0x008fca00000000ff */
[----:B------:R-:W-:-:S07]  /*3540*/  IMAD R15, R12, R115, RZ ;  /* 0x000000730c0f7224 */ /* 0x000fce00078e02ff */
.L_x_44:
[----:B------:R-:W-:Y:S05]  /*3550*/  BSYNC B1 ;  /* 0x0000000000017941 */ /* 0x000fea0003800000 */
.L_x_43:
[----:B------:R-:W-:Y:S01]  /*3560*/  @!P0 IMAD R107, R107, R114, R15 ;  /* 0x000000726b6b8224 */ /* 0x000fe200078e020f */
[----:B------:R-:W-:Y:S04]  /*3570*/  BSSY B1, `(.L_x_45) ;  /* 0x0000006000017945 */ /* 0x000fe80003800000 */
[----:B------:R3:W-:Y:S01]  /*3580*/  @!P0 STG.E.U8 desc[UR36][R6.64+0x1], R107 ;  /* 0x0000016b06008986 */ /* 0x0007e2000c101124 */
[----:B------:R-:W-:Y:S05]  /*3590*/  @P5 BRA `(.L_x_46) ;  /* 0x00000000000c5947 */ /* 0x000fea0003800000 */
[----:B------:R-:W4:Y:S02]  /*35a0*/  LDG.E.U8 R116, desc[UR36][R8.64+0x8] ;  /* 0x0000082408747981 */ /* 0x000f24000c1e1100 */
[----:B----4-:R-:W-:-:S05]  /*35b0*/  PRMT R12, R116, 0x8880, RZ ;  /* 0x00008880740c7816 */ /* 0x010fca00000000ff */
[----:B------:R-:W-:-:S07]  /*35c0*/  IMAD R15, R12, R115, RZ ;  /* 0x000000730c0f7224 */ /* 0x000fce00078e02ff */
.L_x_46:
[----:B------:R-:W-:Y:S05]  /*35d0*/  BSYNC B1 ;  /* 0x0000000000017941 */ /* 0x000fea0003800000 */
.L_x_45:
[----:B--2---:R-:W-:Y:S01]  /*35e0*/  @!P5 IMAD R13, R108, R114, R15 ;  /* 0x000000726c0dd224 */ /* 0x004fe200078e020f */
[----:B------:R-:W-:Y:S04]  /*35f0*/  BSSY B1, `(.L_x_47) ;  /* 0x0000006000017945 */ /* 0x000fe80003800000 */
[----:B------:R2:W-:Y:S01]  /*3600*/  @!P5 STG.E.U8 desc[UR36][R4.64+0x8], R13 ;  /* 0x0000080d0400d986 */ /* 0x0005e2000c101124 */
[----:B------:R-:W-:Y:S05]  /*3610*/  @P4 BRA `(.L_x_48) ;  /* 0x00000000000c4947 */ /* 0x000fea0003800000 */
[----:B------:R-:W4:Y:S02]  /*3620*/  LDG.E.U8 R116, desc[UR36][R8.64+0x9] ;  /* 0x0000092408747981 */ /* 0x000f24000c1e1100 */
[----:B----4-:R-:W-:-:S05]  /*3630*/  PRMT R12, R116, 0x8880, RZ ;  /* 0x00008880740c7816 */ /* 0x010fca00000000ff */
[----:B------:R-:W-:-:S07]  /*3640*/  IMAD R15, R12, R115, RZ ;  /* 0x000000730c0f7224 */ /* 0x000fce00078e02ff */
.L_x_48:
[----:B------:R-:W-:Y:S05]  /*3650*/  BSYNC B1 ;  /* 0x0000000000017941 */ /* 0x000fea0003800000 */
.L_x_47:
[C---:B------:R-:W-:Y:S01]  /*3660*/  ISETP.LT.OR P3, PT, R0.reuse, 0x9, !P3 ;  /* 0x000000090000780c */ /* 0x040fe20005f61670 */
[----:B------:R-:W-:Y:S01]  /*3670*/  @!P4 IMAD R109, R109, R114, R15 ;  /* 0x000000726d6dc224 */ /* 0x000fe200078e020f */
[C---:B------:R-:W-:Y:S01]  /*3680*/  ISETP.GE.AND P1, PT, R3.reuse, 0x11, PT ;  /* 0x000000110300780c */ /* 0x040fe20003f26270 */
[----:B------:R-:W-:Y:S01]  /*3690*/  BSSY B1, `(.L_x_49) ;  /* 0x000000a000017945 */ /* 0x000fe20003800000 */
[----:B------:R-:W-:Y:S02]  /*36a0*/  ISETP.GE.AND P0, PT, R3, 0x12, PT ;  /* 0x000000120300780c */ /* 0x000fe40003f06270 */
[----:B------:R4:W-:Y:S01]  /*36b0*/  @!P4 STG.E.U8 desc[UR36][R4.64+0x9], R109 ;  /* 0x0000096d0400c986 */ /* 0x0009e2000c101124 */
[C---:B------:R-:W-:Y:S02]  /*36c0*/  ISETP.LT.OR P2, PT, R0.reuse, 0x9, !P2 ;  /* 0x000000090000780c */ /* 0x040fe40005741670 */
[C---:B------:R-:W-:Y:S02]  /*36d0*/  ISETP.LT.OR P5, PT, R0.reuse, 0x1, !P1 ;  /* 0x000000010000780c */ /* 0x040fe40004fa1670 */
[----:B------:R-:W-:-:S02]  /*36e0*/  ISETP.LT.OR P4, PT, R0, 0x1, !P0 ;  /* 0x000000010000780c */ /* 0x000fc40004781670 */
[----:B------:R-:W-:Y:S11]  /*36f0*/  @P3 BRA `(.L_x_50) ;  /* 0x00000000000c3947 */ /* 0x000ff60003800000 */
[----:B------:R-:W5:Y:S02]  /*3700*/  LDG.E.U8 R116, desc[UR36][R10.64+0x8] ;  /* 0x000008240a747981 */ /* 0x000f64000c1e1100 */
[----:B-----5:R-:W-:-:S05]  /*3710*/  PRMT R12, R116, 0x8880, RZ ;  /* 0x00008880740c7816 */ /* 0x020fca00000000ff */
[----:B------:R-:W-:-:S07]  /*3720*/  IMAD R15, R12, R115, RZ ;  /* 0x000000730c0f7224 */ /* 0x000fce00078e02ff */
.L_x_50:
[----:B------:R-:W-:Y:S05]  /*3730*/  BSYNC B1 ;  /* 0x0000000000017941 */ /* 0x000fea0003800000 */
.L_x_49:
[----:B--2---:R-:W-:Y:S01]  /*3740*/  @!P3 IMAD R13, R110, R114, R15 ;  /* 0x000000726e0db224 */ /* 0x004fe200078e020f */
[----:B------:R-:W-:Y:S04]  /*3750*/  BSSY B1, `(.L_x_51) ;  /* 0x0000006000017945 */ /* 0x000fe80003800000 */
[----:B------:R2:W-:Y:S01]  /*3760*/  @!P3 STG.E.U8 desc[UR36][R6.64+0x8], R13 ;  /* 0x0000080d0600b986 */ /* 0x0005e2000c101124 */
[----:B------:R-:W-:Y:S05]  /*3770*/  @P2 BRA `(.L_x_52) ;  /* 0x00000000000c2947 */ /* 0x000fea0003800000 */
[----:B------:R-:W5:Y:S02]  /*3780*/  LDG.E.U8 R116, desc[UR36][R10.64+0x9] ;  /* 0x000009240a747981 */ /* 0x000f64000c1e1100 */
[----:B-----5:R-:W-:-:S05]  /*3790*/  PRMT R12, R116, 0x8880, RZ ;  /* 0x00008880740c7816 */ /* 0x020fca00000000ff */
[----:B------:R-:W-:-:S07]  /*37a0*/  IMAD R15, R12, R115, RZ ;  /* 0x000000730c0f7224 */ /* 0x000fce00078e02ff */
.L_x_52:
[----:B------:R-:W-:Y:S05]  /*37b0*/  BSYNC B1 ;  /* 0x0000000000017941 */ /* 0x000fea0003800000 */
.L_x_51:
[----:B------:R-:W-:Y:S01]  /*37c0*/  @!P2 IMAD R111, R111, R114, R15 ;  /* 0x000000726f6fa224 */ /* 0x000fe200078e020f */
[----:B------:R-:W-:Y:S04]  /*37d0*/  BSSY B1, `(.L_x_53) ;  /* 0x0000006000017945 */ /* 0x000fe80003800000 */
[----:B------:R0:W-:Y:S01]  /*37e0*/  @!P2 STG.E.U8 desc[UR36][R6.64+0x9], R111 ;  /* 0x0000096f0600a986 */ /* 0x0001e2000c101124 */
[----:B------:R-:W-:Y:S05]  /*37f0*/  @P5 BRA `(.L_x_54) ;  /* 0x00000000000c5947 */ /* 0x000fea0003800000 */
[----:B------:R-:W5:Y:S02]  /*3800*/  LDG.E.U8 R116, desc[UR36][R8.64+0x10] ;  /* 0x0000102408747981 */ /* 0x000f64000c1e1100 */
[----:B-----5:R-:W-:-:S05]  /*3810*/  PRMT R12, R116, 0x8880, RZ ;  /* 0x00008880740c7816 */ /* 0x020fca00000000ff */
[----:B------:R-:W-:-:S07]  /*3820*/  IMAD R15, R12, R115, RZ ;  /* 0x000000730c0f7224 */ /* 0x000fce00078e02ff */
.L_x_54:
[----:B------:R-:W-:Y:S05]  /*3830*/  BSYNC B1 ;  /* 0x0000000000017941 */ /* 0x000fea0003800000 */
.L_x_53:
[----:B--2---:R-:W-:Y:S01]  /*3840*/  @!P5 IMAD R13, R96, R114, R15 ;  /* 0x00000072600dd224 */ /* 0x004fe200078e020f */
[----:B------:R-:W-:Y:S04]  /*3850*/  BSSY B1, `(.L_x_55) ;  /* 0x0000006000017945 */ /* 0x000fe80003800000 */
[----:B------:R2:W-:Y:S01]  /*3860*/  @!P5 STG.E.U8 desc[UR36][R4.64+0x10], R13 ;  /* 0x0000100d0400d986 */ /* 0x0005e2000c101124 */
[----:B------:R-:W-:Y:S05]  /*3870*/  @P4 BRA `(.L_x_56) ;  /* 0x00000000000c4947 */ /* 0x000fea0003800000 */
[----:B------:R-:W5:Y:S02]  /*3880*/  LDG.E.U8 R116, desc[UR36][R8.64+0x11] ;  /* 0x0000112408747981 */ /* 0x000f64000c1e1100 */
[----:B-----5:R-:W-:-:S05]  /*3890*/  PRMT R12, R116, 0x8880, RZ ;  /* 0x00008880740c7816 */ /* 0x020fca00000000ff */
[----:B------:R-:W-:-:S07]  /*38a0*/  IMAD R15, R12, R115, RZ ;  /* 0x000000730c0f7224 */ /* 0x000fce00078e02ff */
.L_x_56:
[----:B------:R-:W-:Y:S05]  /*38b0*/  BSYNC B1 ;  /* 0x0000000000017941 */ /* 0x000fea0003800000 */
.L_x_55:
        /* <DEDUP_REMOVED lines=13> */
.L_x_58:
[----:B------:R-:W-:Y:S05]  /*3990*/  BSYNC B1 ;  /* 0x0000000000017941 */ /* 0x000fea0003800000 */
.L_x_57:
[----:B--2---:R-:W-:Y:S01]  /*39a0*/  @!P1 IMAD R13, R98, R114, R15 ;  /* 0x00000072620d9224 */ /* 0x004fe200078e020f */
[----:B------:R-:W-:Y:S04]  /*39b0*/  BSSY B1, `(.L_x_59) ;  /* 0x0000006000017945 */ /* 0x000fe80003800000 */
[----:B------:R2:W-:Y:S01]  /*39c0*/  @!P1 STG.E.U8 desc[UR36][R6.64+0x10], R13 ;  /* 0x0000100d06009986 */ /* 0x0005e2000c101124 */
[----:B------:R-:W-:Y:S05]  /*39d0*/  @P0 BRA `(.L_x_60) ;  /* 0x00000000000c0947 */ /* 0x000fea0003800000 */
[----:B------:R-:W5:Y:S02]  /*39e0*/  LDG.E.U8 R116, desc[UR36][R10.64+0x11] ;  /* 0x000011240a747981 */ /* 0x000f64000c1e1100 */
[----:B-----5:R-:W-:-:S05]  /*39f0*/  PRMT R12, R116, 0x8880, RZ ;  /* 0x00008880740c7816 */ /* 0x020fca00000000ff */
[----:B------:R-:W-:-:S07]  /*3a00*/  IMAD R15, R12, R115, RZ ;  /* 0x000000730c0f7224 */ /* 0x000fce00078e02ff */
.L_x_60:
[----:B------:R-:W-:Y:S05]  /*3a10*/  BSYNC B1 ;  /* 0x0000000000017941 */ /* 0x000fea0003800000 */
.L_x_59:
[----:B------:R-:W-:Y:S01]  /*3a20*/  @!P0 IMAD R99, R99, R114, R15 ;  /* 0x0000007263638224 */ /* 0x000fe200078e020f */
[----:B------:R-:W-:Y:S04]  /*3a30*/  BSSY B1, `(.L_x_61) ;  /* 0x0000006000017945 */ /* 0x000fe80003800000 */
[----:B------:R0:W-:Y:S01]  /*3a40*/  @!P0 STG.E.U8 desc[UR36][R6.64+0x11], R99 ;  /* 0x0000116306008986 */ /* 0x0001e2000c101124 */
[----:B------:R-:W-:Y:S05]  /*3a50*/  @P5 BRA `(.L_x_62) ;  /* 0x00000000000c5947 */ /* 0x000fea0003800000 */
[----:B------:R-:W5:Y:S02]  /*3a60*/  LDG.E.U8 R116, desc[UR36][R8.64+0x18] ;  /* 0x0000182408747981 */ /* 0x000f64000c1e1100 */
[----:B-----5:R-:W-:-:S05]  /*3a70*/  PRMT R12, R116, 0x8880, RZ ;  /* 0x00008880740c7816 */ /* 0x020fca00000000ff */
[----:B------:R-:W-:-:S07]  /*3a80*/  IMAD R15, R12, R115, RZ ;  /* 0x000000730c0f7224 */ /* 0x000fce00078e02ff */
.L_x_62:
[----:B------:R-:W-:Y:S05]  /*3a90*/  BSYNC B1 ;  /* 0x0000000000017941 */ /* 0x000fea0003800000 */
.L_x_61:
[----:B--2---:R-:W-:Y:S01]  /*3aa0*/  @!P5 IMAD R13, R100, R114, R15 ;  /* 0x00000072640dd224 */ /* 0x004fe200078e020f */
[----:B------:R-:W-:Y:S04]  /*3ab0*/  BSSY B1, `(.L_x_63) ;  /* 0x0000006000017945 */ /* 0x000fe80003800000 */
[----:B------:R2:W-:Y:S01]  /*3ac0*/  @!P5 STG.E.U8 desc[UR36][R4.64+0x18], R13 ;  /* 0x0000180d0400d986 */ /* 0x0005e2000c101124 */
[----:B------:R-:W-:Y:S05]  /*3ad0*/  @P4 BRA `(.L_x_64) ;  /* 0x00000000000c4947 */ /* 0x000fea0003800000 */
[----:B------:R-:W5:Y:S02]  /*3ae0*/  LDG.E.U8 R116, desc[UR36][R8.64+0x19] ;  /* 0x0000192408747981 */ /* 0x000f64000c1e1100 */
[----:B-----5:R-:W-:-:S05]  /*3af0*/  PRMT R12, R116, 0x8880, RZ ;  /* 0x00008880740c7816 */ /* 0x020fca00000000ff */
[----:B------:R-:W-:-:S07]  /*3b00*/  IMAD R15, R12, R115, RZ ;  /* 0x000000730c0f7224 */ /* 0x000fce00078e02ff */
.L_x_64:
[----:B------:R-:W-:Y:S05]  /*3b10*/  BSYNC B1 ;  /* 0x0000000000017941 */ /* 0x000fea0003800000 */
.L_x_63:
        /* <DEDUP_REMOVED lines=13> */
.L_x_66:
[----:B------:R-:W-:Y:S05]  /*3bf0*/  BSYNC B1 ;  /* 0x0000000000017941 */ /* 0x000fea0003800000 */
.L_x_65:
[----:B--2---:R-:W-:Y:S01]  /*3c00*/  @!P3 IMAD R13, R102, R114, R15 ;  /* 0x00000072660db224 */ /* 0x004fe200078e020f */
[----:B------:R-:W-:Y:S04]  /*3c10*/  BSSY B1, `(.L_x_67) ;  /* 0x0000006000017945 */ /* 0x000fe80003800000 */
[----:B------:R2:W-:Y:S01]  /*3c20*/  @!P3 STG.E.U8 desc[UR36][R6.64+0x18], R13 ;  /* 0x0000180d0600b986 */ /* 0x0005e2000c101124 */
[----:B------:R-:W-:Y:S05]  /*3c30*/  @P2 BRA `(.L_x_68) ;  /* 0x00000000000c2947 */ /* 0x000fea0003800000 */
[----:B------:R-:W5:Y:S02]  /*3c40*/  LDG.E.U8 R116, desc[UR36][R10.64+0x19] ;  /* 0x000019240a747981 */ /* 0x000f64000c1e1100 */
[----:B-----5:R-:W-:-:S05]  /*3c50*/  PRMT R12, R116, 0x8880, RZ ;  /* 0x00008880740c7816 */ /* 0x020fca00000000ff */
[----:B------:R-:W-:-:S07]  /*3c60*/  IMAD R15, R12, R115, RZ ;  /* 0x000000730c0f7224 */ /* 0x000fce00078e02ff */
.L_x_68:
[----:B------:R-:W-:Y:S05]  /*3c70*/  BSYNC B1 ;  /* 0x0000000000017941 */ /* 0x000fea0003800000 */
.L_x_67:
[----:B------:R-:W-:Y:S01]  /*3c80*/  @!P2 IMAD R103, R103, R114, R15 ;  /* 0x000000726767a224 */ /* 0x000fe200078e020f */
[----:B------:R-:W-:Y:S04]  /*3c90*/  BSSY B1, `(.L_x_69) ;  /* 0x0000006000017945 */ /* 0x000fe80003800000 */
[----:B------:R0:W-:Y:S01]  /*3ca0*/  @!P2 STG.E.U8 desc[UR36][R6.64+0x19], R103 ;  /* 0x000019670600a986 */ /* 0x0001e2000c101124 */
[----:B------:R-:W-:Y:S05]  /*3cb0*/  @P5 BRA `(.L_x_70) ;  /* 0x00000000000c5947 */ /* 0x000fea0003800000 */
[----:B------:R-:W5:Y:S02]  /*3cc0*/  LDG.E.U8 R116, desc[UR36][R8.64+0x20] ;  /* 0x0000202408747981 */ /* 0x000f64000c1e1100 */
[----:B-----5:R-:W-:-:S05]  /*3cd0*/  PRMT R12, R116, 0x8880, RZ ;  /* 0x00008880740c7816 */ /* 0x020fca00000000ff */
[----:B------:R-:W-:-:S07]  /*3ce0*/  IMAD R15, R12, R115, RZ ;  /* 0x000000730c0f7224 */ /* 0x000fce00078e02ff */
.L_x_70:
[----:B------:R-:W-:Y:S05]  /*3cf0*/  BSYNC B1 ;  /* 0x0000000000017941 */ /* 0x000fea0003800000 */
.L_x_69:
[----:B--2---:R-:W-:Y:S01]  /*3d00*/  @!P5 IMAD R13, R88, R114, R15 ;  /* 0x00000072580dd224 */ /* 0x004fe200078e020f */
[----:B------:R-:W-:Y:S04]  /*3d10*/  BSSY B1, `(.L_x_71) ;  /* 0x0000006000017945 */ /* 0x000fe80003800000 */
[----:B------:R2:W-:Y:S01]  /*3d20*/  @!P5 STG.E.U8 desc[UR36][R4.64+0x20], R13 ;  /* 0x0000200d0400d986 */ /* 0x0005e2000c101124 */
[----:B------:R-:W-:Y:S05]  /*3d30*/  @P4 BRA `(.L_x_72) ;  /* 0x00000000000c4947 */ /* 0x000fea0003800000 */
[----:B------:R-:W5:Y:S02]  /*3d40*/  LDG.E.U8 R116, desc[UR36][R8.64+0x21] ;  /* 0x0000212408747981 */ /* 0x000f64000c1e1100 */
[----:B-----5:R-:W-:-:S05]  /*3d50*/  PRMT R12, R116, 0x8880, RZ ;  /* 0x00008880740c7816 */ /* 0x020fca00000000ff */
[----:B------:R-:W-:-:S07]  /*3d60*/  IMAD R15, R12, R115, RZ ;  /* 0x000000730c0f7224 */ /* 0x000fce00078e02ff */
.L_x_72:
[----:B------:R-:W-:Y:S05]  /*3d70*/  BSYNC B1 ;  /* 0x0000000000017941 */ /* 0x000fea0003800000 */
.L_x_71:
        /* <DEDUP_REMOVED lines=13> */
.L_x_74:
[----:B------:R-:W-:Y:S05]  /*3e50*/  BSYNC B1 ;  /* 0x0000000000017941 */ /* 0x000fea0003800000 */
.L_x_73:
[----:B--2---:R-:W-:Y:S01]  /*3e60*/  @!P1 IMAD R13, R90, R114, R15 ;  /* 0x000000725a0d9224 */ /* 0x004fe200078e020f */
[----:B------:R-:W-:Y:S04]  /*3e70*/  BSSY B1, `(.L_x_75) ;  /* 0x0000006000017945 */ /* 0x000fe80003800000 */
[----:B------:R2:W-:Y:S01]  /*3e80*/  @!P1 STG.E.U8 desc[UR36][R6.64+0x20], R13 ;  /* 0x0000200d06009986 */ /* 0x0005e2000c101124 */
[----:B------:R-:W-:Y:S05]  /*3e90*/  @P0 BRA `(.L_x_76) ;  /* 0x00000000000c0947 */ /* 0x000fea0003800000 */
[----:B------:R-:W5:Y:S02]  /*3ea0*/  LDG.E.U8 R116, desc[UR36][R10.64+0x21] ;  /* 0x000021240a747981 */ /* 0x000f64000c1e1100 */
[----:B-----5:R-:W-:-:S05]  /*3eb0*/  PRMT R12, R116, 0x8880, RZ ;  /* 0x00008880740c7816 */ /* 0x020fca00000000ff */
[----:B------:R-:W-:-:S07]  /*3ec0*/  IMAD R15, R12, R115, RZ ;  /* 0x000000730c0f7224 */ /* 0x000fce00078e02ff */
.L_x_76:
[----:B------:R-:W-:Y:S05]  /*3ed0*/  BSYNC B1 ;  /* 0x0000000000017941 */ /* 0x000fea0003800000 */
.L_x_75:
[----:B------:R-:W-:Y:S01]  /*3ee0*/  @!P0 IMAD R91, R91, R114, R15 ;  /* 0x000000725b5b8224 */ /* 0x000fe200078e020f */
[----:B------:R-:W-:Y:S04]  /*3ef0*/  BSSY B1, `(.L_x_77) ;  /* 0x0000006000017945 */ /* 0x000fe80003800000 */
[----:B------:R0:W-:Y:S01]  /*3f00*/  @!P0 STG.E.U8 desc[UR36][R6.64+0x21], R91 ;  /* 0x0000215b06008986 */ /* 0x0001e2000c101124 */
[----:B------:R-:W-:Y:S05]  /*3f10*/  @P5 BRA `(.L_x_78) ;  /* 0x00000000000c5947 */ /* 0x000fea0003800000 */
[----:B------:R-:W5:Y:S02]  /*3f20*/  LDG.E.U8 R116, desc[UR36][R8.64+0x28] ;  /* 0x0000282408747981 */ /* 0x000f64000c1e1100 */
[----:B-----5:R-:W-:-:S05]  /*3f30*/  PRMT R12, R116, 0x8880, RZ ;  /* 0x00008880740c7816 */ /* 0x020fca00000000ff */
[----:B------:R-:W-:-:S07]  /*3f40*/  IMAD R15, R12, R115, RZ ;  /* 0x000000730c0f7224 */ /* 0x000fce00078e02ff */
.L_x_78:
[----:B------:R-:W-:Y:S05]  /*3f50*/  BSYNC B1 ;  /* 0x0000000000017941 */ /* 0x000fea0003800000 */
.L_x_77:
[----:B--2---:R-:W-:Y:S01]  /*3f60*/  @!P5 IMAD R13, R92, R114, R15 ;  /* 0x000000725c0dd224 */ /* 0x004fe200078e020f */
[----:B------:R-:W-:Y:S04]  /*3f70*/  BSSY B1, `(.L_x_79) ;  /* 0x0000006000017945 */ /* 0x000fe80003800000 */
[----:B------:R2:W-:Y:S01]  /*3f80*/  @!P5 STG.E.U8 desc[UR36][R4.64+0x28], R13 ;  /* 0x0000280d0400d986 */ /* 0x0005e2000c101124 */
[----:B------:R-:W-:Y:S05]  /*3f90*/  @P4 BRA `(.L_x_80) ;  /* 0x00000000000c4947 */ /* 0x000fea0003800000 */
[----:B------:R-:W5:Y:S02]  /*3fa0*/  LDG.E.U8 R116, desc[UR36][R8.64+0x29] ;  /* 0x0000292408747981 */ /* 0x000f64000c1e1100 */
[----:B-----5:R-:W-:-:S05]  /*3fb0*/  PRMT R12, R116, 0x8880, RZ ;  /* 0x00008880740c7816 */ /* 0x020fca00000000ff */
[----:B------:R-:W-:-:S07]  /*3fc0*/  IMAD R15, R12, R115, RZ ;  /* 0x000000730c0f7224 */ /* 0x000fce00078e02ff */
.L_x_80:
[----:B------:R-:W-:Y:S05]  /*3fd0*/  BSYNC B1 ;  /* 0x0000000000017941 */ /* 0x000fea0003800000 */
.L_x_79:
        /* <DEDUP_REMOVED lines=13> */
.L_x_82:
[----:B------:R-:W-:Y:S05]  /*40b0*/  BSYNC B1 ;  /* 0x0000000000017941 */ /* 0x000fea0003800000 */
.L_x_81:
[----:B--2---:R-:W-:Y:S01]  /*40c0*/  @!P3 IMAD R13, R94, R114, R15 ;  /* 0x000000725e0db224 */ /* 0x004fe200078e020f */
[----:B------:R-:W-:Y:S04]  /*40d0*/  BSSY B1, `(.L_x_83) ;  /* 0x0000006000017945 */ /* 0x000fe80003800000 */
[----:B------:R2:W-:Y:S01]  /*40e0*/  @!P3 STG.E.U8 desc[UR36][R6.64+0x28], R13 ;  /* 0x0000280d0600b986 */ /* 0x0005e2000c101124 */
[----:B------:R-:W-:Y:S05]  /*40f0*/  @P2 BRA `(.L_x_84) ;  /* 0x00000000000c2947 */ /* 0x000fea0003800000 */
[----:B------:R-:W5:Y:S02]  /*4100*/  LDG.E.U8 R116, desc[UR36][R10.64+0x29] ;  /* 0x000029240a747981 */ /* 0x000f64000c1e1100 */
[----:B-----5:R-:W-:-:S05]  /*4110*/  PRMT R12, R116, 0x8880, RZ ;  /* 0x00008880740c7816 */ /* 0x020fca00000000ff */
[----:B------:R-:W-:-:S07]  /*4120*/  IMAD R15, R12, R115, RZ ;  /* 0x000000730c0f7224 */ /* 0x000fce00078e02ff */
.L_x_84:
[----:B------:R-:W-:Y:S05]  /*4130*/  BSYNC B1 ;  /* 0x0000000000017941 */ /* 0x000fea0003800000 */
.L_x_83:
[----:B------:R-:W-:Y:S01]  /*4140*/  @!P2 IMAD R95, R95, R114, R15 ;  /* 0x000000725f5fa224 */ /* 0x000fe200078e020f */
[----:B------:R-:W-:Y:S04]  /*4150*/  BSSY B1, `(.L_x_85) ;  /* 0x0000006000017945 */ /* 0x000fe80003800000 */
[----:B------:R0:W-:Y:S01]  /*4160*/  @!P2 STG.E.U8 desc[UR36][R6.64+0x29], R95 ;  /* 0x0000295f0600a986 */ /* 0x0001e2000c101124 */
[----:B------:R-:W-:Y:S05]  /*4170*/  @P5 BRA `(.L_x_86) ;  /* 0x00000000000c5947 */ /* 0x000fea0003800000 */
[----:B------:R-:W5:Y:S02]  /*4180*/  LDG.E.U8 R116, desc[UR36][R8.64+0x30] ;  /* 0x0000302408747981 */ /* 0x000f64000c1e1100 */
[----:B-----5:R-:W-:-:S05]  /*4190*/  PRMT R12, R116, 0x8880, RZ ;  /* 0x00008880740c7816 */ /* 0x020fca00000000ff */
[----:B------:R-:W-:-:S07]  /*41a0*/  IMAD R15, R12, R115, RZ ;  /* 0x000000730c0f7224 */ /* 0x000fce00078e02ff */
.L_x_86:
[----:B------:R-:W-:Y:S05]  /*41b0*/  BSYNC B1 ;  /* 0x0000000000017941 */ /* 0x000fea0003800000 */
.L_x_85:
[----:B--2---:R-:W-:Y:S01]  /*41c0*/  @!P5 IMAD R13, R80, R114, R15 ;  /* 0x00000072500dd224 */ /* 0x004fe200078e020f */
[----:B------:R-:W-:Y:S04]  /*41d0*/  BSSY B1, `(.L_x_87) ;  /* 0x0000006000017945 */ /* 0x000fe80003800000 */
[----:B------:R2:W-:Y:S01]  /*41e0*/  @!P5 STG.E.U8 desc[UR36][R4.64+0x30], R13 ;  /* 0x0000300d0400d986 */ /* 0x0005e2000c101124 */
[----:B------:R-:W-:Y:S05]  /*41f0*/  @P4 BRA `(.L_x_88) ;  /* 0x00000000000c4947 */ /* 0x000fea0003800000 */
[----:B------:R-:W5:Y:S02]  /*4200*/  LDG.E.U8 R116, desc[UR36][R8.64+0x31] ;  /* 0x0000312408747981 */ /* 0x000f64000c1e1100 */
[----:B-----5:R-:W-:-:S05]  /*4210*/  PRMT R12, R116, 0x8880, RZ ;  /* 0x00008880740c7816 */ /* 0x020fca00000000ff */
[----:B------:R-:W-:-:S07]  /*4220*/  IMAD R15, R12, R115, RZ ;  /* 0x000000730c0f7224 */ /* 0x000fce00078e02ff */
.L_x_88:
[----:B------:R-:W-:Y:S05]  /*4230*/  BSYNC B1 ;  /* 0x0000000000017941 */ /* 0x000fea0003800000 */
.L_x_87:
        /* <DEDUP_REMOVED lines=13> */
.L_x_90:
[----:B------:R-:W-:Y:S05]  /*4310*/  BSYNC B1 ;  /* 0x0000000000017941 */ /* 0x000fea0003800000 */
.L_x_89:
[----:B--2---:R-:W-:Y:S01]  /*4320*/  @!P1 IMAD R13, R82, R114, R15 ;  /* 0x00000072520d9224 */ /* 0x004fe200078e020f */
[----:B------:R-:W-:Y:S04]  /*4330*/  BSSY B1, `(.L_x_91) ;  /* 0x0000006000017945 */ /* 0x000fe80003800000 */
[----:B------:R2:W-:Y:S01]  /*4340*/  @!P1 STG.E.U8 desc[UR36][R6.64+0x30], R13 ;  /* 0x0000300d06009986 */ /* 0x0005e2000c101124 */
[----:B------:R-:W-:Y:S05]  /*4350*/  @P0 BRA `(.L_x_92) ;  /* 0x00000000000c0947 */ /* 0x000fea0003800000 */
[----:B------:R-:W5:Y:S02]  /*4360*/  LDG.E.U8 R116, desc[UR36][R10.64+0x31] ;  /* 0x000031240a747981 */ /* 0x000f64000c1e1100 */
[----:B-----5:R-:W-:-:S05]  /*4370*/  PRMT R12, R116, 0x8880, RZ ;  /* 0x00008880740c7816 */ /* 0x020fca00000000ff */
[----:B------:R-:W-:-:S07]  /*4380*/  IMAD R15, R12, R115, RZ ;  /* 0x000000730c0f7224 */ /* 0x000fce00078e02ff */
.L_x_92:
[----:B------:R-:W-:Y:S05]  /*4390*/  BSYNC B1 ;  /* 0x0000000000017941 */ /* 0x000fea0003800000 */
.L_x_91:
[----:B------:R-:W-:Y:S01]  /*43a0*/  @!P0 IMAD R83, R83, R114, R15 ;  /* 0x0000007253538224 */ /* 0x000fe200078e020f */
[----:B------:R-:W-:Y:S04]  /*43b0*/  BSSY B1, `(.L_x_93) ;  /* 0x0000006000017945 */ /* 0x000fe80003800000 */
[----:B------:R0:W-:Y:S01]  /*43c0*/  @!P0 STG.E.U8 desc[UR36][R6.64+0x31], R83 ;  /* 0x0000315306008986 */ /* 0x0001e2000c101124 */
[----:B------:R-:W-:Y:S05]  /*43d0*/  @P5 BRA `(.L_x_94) ;  /* 0x00000000000c5947 */ /* 0x000fea0003800000 */
[----:B------:R-:W5:Y:S02]  /*43e0*/  LDG.E.U8 R116, desc[UR36][R8.64+0x38] ;  /* 0x0000382408747981 */ /* 0x000f64000c1e1100 */
[----:B-----5:R-:W-:-:S05]  /*43f0*/  PRMT R12, R116, 0x8880, RZ ;  /* 0x00008880740c7816 */ /* 0x020fca00000000ff */
[----:B------:R-:W-:-:S07]  /*4400*/  IMAD R15, R12, R115, RZ ;  /* 0x000000730c0f7224 */ /* 0x000fce00078e02ff */
.L_x_94:
[----:B------:R-:W-:Y:S05]  /*4410*/  BSYNC B1 ;  /* 0x0000000000017941 */ /* 0x000fea0003800000 */
.L_x_93:
[----:B--2---:R-:W-:Y:S01]  /*4420*/  @!P5 IMAD R13, R84, R114, R15 ;  /* 0x00000072540dd224 */ /* 0x004fe200078e020f */
[----:B------:R-:W-:Y:S04]  /*4430*/  BSSY B1, `(.L_x_95) ;  /* 0x0000006000017945 */ /* 0x000fe80003800000 */
[----:B------:R2:W-:Y:S01]  /*4440*/  @!P5 STG.E.U8 desc[UR36][R4.64+0x38], R13 ;  /* 0x0000380d0400d986 */ /* 0x0005e2000c101124 */
[----:B------:R-:W-:Y:S05]  /*4450*/  @P4 BRA `(.L_x_96) ;  /* 0x00000000000c4947 */ /* 0x000fea0003800000 */
[----:B------:R-:W5:Y:S02]  /*4460*/  LDG.E.U8 R116, desc[UR36][R8.64+0x39] ;  /* 0x0000392408747981 */ /* 0x000f64000c1e1100 */
[----:B-----5:R-:W-:-:S05]  /*4470*/  PRMT R12, R116, 0x8880, RZ ;  /* 0x00008880740c7816 */ /* 0x020fca00000000ff */
[----:B------:R-:W-:-:S07]  /*4480*/  IMAD R15, R12, R115, RZ ;  /* 0x000000730c0f7224 */ /* 0x000fce00078e02ff */
.L_x_96:
[----:B------:R-:W-:Y:S05]  /*4490*/  BSYNC B1 ;  /* 0x0000000000017941 */ /* 0x000fea0003800000 */
.L_x_95:
        /* <DEDUP_REMOVED lines=13> */
.L_x_98:
[----:B------:R-:W-:Y:S05]  /*4570*/  BSYNC B1 ;  /* 0x0000000000017941 */ /* 0x000fea0003800000 */
.L_x_97:
[----:B--2---:R-:W-:Y:S01]  /*4580*/  @!P3 IMAD R13, R86, R114, R15 ;  /* 0x00000072560db224 */ /* 0x004fe200078e020f */
[----:B------:R-:W-:Y:S04]  /*4590*/  BSSY B1, `(.L_x_99) ;  /* 0x0000006000017945 */ /* 0x000fe80003800000 */
[----:B------:R2:W-:Y:S01]  /*45a0*/  @!P3 STG.E.U8 desc[UR36][R6.64+0x38], R13 ;  /* 0x0000380d0600b986 */ /* 0x0005e2000c101124 */
[----:B------:R-:W-:Y:S05]  /*45b0*/  @P2 BRA `(.L_x_100) ;  /* 0x00000000000c2947 */ /* 0x000fea0003800000 */
[----:B------:R-:W5:Y:S02]  /*45c0*/  LDG.E.U8 R116, desc[UR36][R10.64+0x39] ;  /* 0x000039240a747981 */ /* 0x000f64000c1e1100 */
[----:B-----5:R-:W-:-:S05]  /*45d0*/  PRMT R12, R116, 0x8880, RZ ;  /* 0x00008880740c7816 */ /* 0x020fca00000000ff */
[----:B------:R-:W-:-:S07]  /*45e0*/  IMAD R15, R12, R115, RZ ;  /* 0x000000730c0f7224 */ /* 0x000fce00078e02ff */
.L_x_100:
[----:B------:R-:W-:Y:S05]  /*45f0*/  BSYNC B1 ;  /* 0x0000000000017941 */ /* 0x000fea0003800000 */
.L_x_99:
[----:B------:R-:W-:Y:S01]  /*4600*/  @!P2 IMAD R87, R87, R114, R15 ;  /* 0x000000725757a224 */ /* 0x000fe200078e020f */
[----:B------:R-:W-:Y:S04]  /*4610*/  BSSY B1, `(.L_x_101) ;  /* 0x0000006000017945 */ /* 0x000fe80003800000 */
[----:B------:R0:W-:Y:S01]  /*4620*/  @!P2 STG.E.U8 desc[UR36][R6.64+0x39], R87 ;  /* 0x000039570600a986 */ /* 0x0001e2000c101124 */
[----:B------:R-:W-:Y:S05]  /*4630*/  @P5 BRA `(.L_x_102) ;  /* 0x00000000000c5947 */ /* 0x000fea0003800000 */
[----:B------:R-:W5:Y:S02]  /*4640*/  LDG.E.U8 R116, desc[UR36][R8.64+0x40] ;  /* 0x0000402408747981 */ /* 0x000f64000c1e1100 */
[----:B-----5:R-:W-:-:S05]  /*4650*/  PRMT R12, R116, 0x8880, RZ ;  /* 0x00008880740c7816 */ /* 0x020fca00000000ff */
[----:B------:R-:W-:-:S07]  /*4660*/  IMAD R15, R12, R115, RZ ;  /* 0x000000730c0f7224 */ /* 0x000fce00078e02ff */
.L_x_102:
[----:B------:R-:W-:Y:S05]  /*4670*/  BSYNC B1 ;  /* 0x0000000000017941 */ /* 0x000fea0003800000 */
.L_x_101:
[----:B--2---:R-:W-:Y:S01]  /*4680*/  @!P5 IMAD R13, R72, R114, R15 ;  /* 0x00000072480dd224 */ /* 0x004fe200078e020f */
[----:B------:R-:W-:Y:S04]  /*4690*/  BSSY B1, `(.L_x_103) ;  /* 0x0000006000017945 */ /* 0x000fe80003800000 */
[----:B------:R2:W-:Y:S01]  /*46a0*/  @!P5 STG.E.U8 desc[UR36][R4.64+0x40], R13 ;  /* 0x0000400d0400d986 */ /* 0x0005e2000c101124 */
[----:B------:R-:W-:Y:S05]  /*46b0*/  @P4 BRA `(.L_x_104) ;  /* 0x00000000000c4947 */ /* 0x000fea0003800000 */
[----:B------:R-:W5:Y:S02]  /*46c0*/  LDG.E.U8 R116, desc[UR36][R8.64+0x41] ;  /* 0x0000412408747981 */ /* 0x000f64000c1e1100 */
[----:B-----5:R-:W-:-:S05]  /*46d0*/  PRMT R12, R116, 0x8880, RZ ;  /* 0x00008880740c7816 */ /* 0x020fca00000000ff */
[----:B------:R-:W-:-:S07]  /*46e0*/  IMAD R15, R12, R115, RZ ;  /* 0x000000730c0f7224 */ /* 0x000fce00078e02ff */
.L_x_104:
[----:B------:R-:W-:Y:S05]  /*46f0*/  BSYNC B1 ;  /* 0x0000000000017941 */ /* 0x000fea0003800000 */
.L_x_103:
        /* <DEDUP_REMOVED lines=13> */
.L_x_106:
[----:B------:R-:W-:Y:S05]  /*47d0*/  BSYNC B1 ;  /* 0x0000000000017941 */ /* 0x000fea0003800000 */
.L_x_105:
[----:B--2---:R-:W-:Y:S01]  /*47e0*/  @!P1 IMAD R13, R74, R114, R15 ;  /* 0x000000724a0d9224 */ /* 0x004fe200078e020f */
[----:B------:R-:W-:Y:S04]  /*47f0*/  BSSY B1, `(.L_x_107) ;  /* 0x0000006000017945 */ /* 0x000fe80003800000 */
[----:B------:R2:W-:Y:S01]  /*4800*/  @!P1 STG.E.U8 desc[UR36][R6.64+0x40], R13 ;  /* 0x0000400d06009986 */ /* 0x0005e2000c101124 */
[----:B------:R-:W-:Y:S05]  /*4810*/  @P0 BRA `(.L_x_108) ;  /* 0x00000000000c0947 */ /* 0x000fea0003800000 */
[----:B------:R-:W5:Y:S02]  /*4820*/  LDG.E.U8 R116, desc[UR36][R10.64+0x41] ;  /* 0x000041240a747981 */ /* 0x000f64000c1e1100 */
[----:B-----5:R-:W-:-:S05]  /*4830*/  PRMT R12, R116, 0x8880, RZ ;  /* 0x00008880740c7816 */ /* 0x020fca00000000ff */
[----:B------:R-:W-:-:S07]  /*4840*/  IMAD R15, R12, R115, RZ ;  /* 0x000000730c0f7224 */ /* 0x000fce00078e02ff */
.L_x_108:
[----:B------:R-:W-:Y:S05]  /*4850*/  BSYNC B1 ;  /* 0x0000000000017941 */ /* 0x000fea0003800000 */
.L_x_107:
[----:B------:R-:W-:Y:S01]  /*4860*/  @!P0 IMAD R75, R75, R114, R15 ;  /* 0x000000724b4b8224 */ /* 0x000fe200078e020f */
[----:B------:R-:W-:Y:S04]  /*4870*/  BSSY B1, `(.L_x_109) ;  /* 0x0000006000017945 */ /* 0x000fe80003800000 */
[----:B------:R0:W-:Y:S01]  /*4880*/  @!P0 STG.E.U8 desc[UR36][R6.64+0x41], R75 ;  /* 0x0000414b06008986 */ /* 0x0001e2000c101124 */
[----:B------:R-:W-:Y:S05]  /*4890*/  @P5 BRA `(.L_x_110) ;  /* 0x00000000000c5947 */ /* 0x000fea0003800000 */
[----:B------:R-:W5:Y:S02]  /*48a0*/  LDG.E.U8 R116, desc[UR36][R8.64+0x48] ;  /* 0x0000482408747981 */ /* 0x000f64000c1e1100 */
[----:B-----5:R-:W-:-:S05]  /*48b0*/  PRMT R12, R116, 0x8880, RZ ;  /* 0x00008880740c7816 */ /* 0x020fca00000000ff */
[----:B------:R-:W-:-:S07]  /*48c0*/  IMAD R15, R12, R115, RZ ;  /* 0x000000730c0f7224 */ /* 0x000fce00078e02ff */
.L_x_110:
[----:B------:R-:W-:Y:S05]  /*48d0*/  BSYNC B1 ;  /* 0x0000000000017941 */ /* 0x000fea0003800000 */
.L_x_109:
[----:B--2---:R-:W-:Y:S01]  /*48e0*/  @!P5 IMAD R13, R76, R114, R15 ;  /* 0x000000724c0dd224 */ /* 0x004fe200078e020f */
[----:B------:R-:W-:Y:S04]  /*48f0*/  BSSY B1, `(.L_x_111) ;  /* 0x0000006000017945 */ /* 0x000fe80003800000 */
[----:B------:R2:W-:Y:S01]  /*4900*/  @!P5 STG.E.U8 desc[UR36][R4.64+0x48], R13 ;  /* 0x0000480d0400d986 */ /* 0x0005e2000c101124 */
[----:B------:R-:W-:Y:S05]  /*4910*/  @P4 BRA `(.L_x_112) ;  /* 0x00000000000c4947 */ /* 0x000fea0003800000 */
[----:B------:R-:W5:Y:S02]  /*4920*/  LDG.E.U8 R116, desc[UR36][R8.64+0x49] ;  /* 0x0000492408747981 */ /* 0x000f64000c1e1100 */
[----:B-----5:R-:W-:-:S05]  /*4930*/  PRMT R12, R116, 0x8880, RZ ;  /* 0x00008880740c7816 */ /* 0x020fca00000000ff */
[----:B------:R-:W-:-:S07]  /*4940*/  IMAD R15, R12, R115, RZ ;  /* 0x000000730c0f7224 */ /* 0x000fce00078e02ff */
.L_x_112:
[----:B------:R-:W-:Y:S05]  /*4950*/  BSYNC B1 ;  /* 0x0000000000017941 */ /* 0x000fea0003800000 */
.L_x_111:
        /* <DEDUP_REMOVED lines=13> */
.L_x_114:
[----:B------:R-:W-:Y:S05]  /*4a30*/  BSYNC B1 ;  /* 0x0000000000017941 */ /* 0x000fea0003800000 */
.L_x_113:
[----:B--2---:R-:W-:Y:S01]  /*4a40*/  @!P3 IMAD R13, R78, R114, R15 ;  /* 0x000000724e0db224 */ /* 0x004fe200078e020f */
[----:B------:R-:W-:Y:S04]  /*4a50*/  BSSY B1, `(.L_x_115) ;  /* 0x0000006000017945 */ /* 0x000fe80003800000 */
[----:B------:R2:W-:Y:S01]  /*4a60*/  @!P3 STG.E.U8 desc[UR36][R6.64+0x48], R13 ;  /* 0x0000480d0600b986 */ /* 0x0005e2000c101124 */
[----:B------:R-:W-:Y:S05]  /*4a70*/  @P2 BRA `(.L_x_116) ;  /* 0x00000000000c2947 */ /* 0x000fea0003800000 */
[----:B------:R-:W5:Y:S02]  /*4a80*/  LDG.E.U8 R116, desc[UR36][R10.64+0x49] ;  /* 0x000049240a747981 */ /* 0x000f64000c1e1100 */
[----:B-----5:R-:W-:-:S05]  /*4a90*/  PRMT R12, R116, 0x8880, RZ ;  /* 0x00008880740c7816 */ /* 0x020fca00000000ff */
[----:B------:R-:W-:-:S07]  /*4aa0*/  IMAD R15, R12, R115, RZ ;  /* 0x000000730c0f7224 */ /* 0x000fce00078e02ff */
.L_x_116:
[----:B------:R-:W-:Y:S05]  /*4ab0*/  BSYNC B1 ;  /* 0x0000000000017941 */ /* 0x000fea0003800000 */
.L_x_115:
[----:B------:R-:W-:Y:S01]  /*4ac0*/  @!P2 IMAD R79, R79, R114, R15 ;  /* 0x000000724f4fa224 */ /* 0x000fe200078e020f */
[----:B------:R-:W-:Y:S04]  /*4ad0*/  BSSY B1, `(.L_x_117) ;  /* 0x0000006000017945 */ /* 0x000fe80003800000 */
[----:B------:R0:W-:Y:S01]  /*4ae0*/  @!P2 STG.E.U8 desc[UR36][R6.64+0x49], R79 ;  /* 0x0000494f0600a986 */ /* 0x0001e2000c101124 */
[----:B------:R-:W-:Y:S05]  /*4af0*/  @P5 BRA `(.L_x_118) ;  /* 0x00000000000c5947 */ /* 0x000fea0003800000 */
[----:B------:R-:W5:Y:S02]  /*4b00*/  LDG.E.U8 R116, desc[UR36][R8.64+0x50] ;  /* 0x0000502408747981 */ /* 0x000f64000c1e1100 */
[----:B-----5:R-:W-:-:S05]  /*4b10*/  PRMT R12, R116, 0x8880, RZ ;  /* 0x00008880740c7816 */ /* 0x020fca00000000ff */
[----:B------:R-:W-:-:S07]  /*4b20*/  IMAD R15, R12, R115, RZ ;  /* 0x000000730c0f7224 */ /* 0x000fce00078e02ff */
.L_x_118:
[----:B------:R-:W-:Y:S05]  /*4b30*/  BSYNC B1 ;  /* 0x0000000000017941 */ /* 0x000fea0003800000 */
.L_x_117:
[----:B--2---:R-:W-:Y:S01]  /*4b40*/  @!P5 IMAD R13, R64, R114, R15 ;  /* 0x00000072400dd224 */ /* 0x004fe200078e020f */
[----:B------:R-:W-:Y:S04]  /*4b50*/  BSSY B1, `(.L_x_119) ;  /* 0x0000006000017945 */ /* 0x000fe80003800000 */
[----:B------:R2:W-:Y:S01]  /*4b60*/  @!P5 STG.E.U8 desc[UR36][R4.64+0x50], R13 ;  /* 0x0000500d0400d986 */ /* 0x0005e2000c101124 */
[----:B------:R-:W-:Y:S05]  /*4b70*/  @P4 BRA `(.L_x_120) ;  /* 0x00000000000c4947 */ /* 0x000fea0003800000 */
[----:B------:R-:W5:Y:S02]  /*4b80*/  LDG.E.U8 R116, desc[UR36][R8.64+0x51] ;  /* 0x0000512408747981 */ /* 0x000f64000c1e1100 */
[----:B-----5:R-:W-:-:S05]  /*4b90*/  PRMT R12, R116, 0x8880, RZ ;  /* 0x00008880740c7816 */ /* 0x020fca00000000ff */
[----:B------:R-:W-:-:S07]  /*4ba0*/  IMAD R15, R12, R115, RZ ;  /* 0x000000730c0f7224 */ /* 0x000fce00078e02ff */
.L_x_120:
[----:B------:R-:W-:Y:S05]  /*4bb0*/  BSYNC B1 ;  /* 0x0000000000017941 */ /* 0x000fea0003800000 */
.L_x_119:
        /* <DEDUP_REMOVED lines=13> */
.L_x_122:
[----:B------:R-:W-:Y:S05]  /*4c90*/  BSYNC B1 ;  /* 0x0000000000017941 */ /* 0x000fea0003800000 */
.L_x_121:
[----:B--2---:R-:W-:Y:S01]  /*4ca0*/  @!P1 IMAD R13, R66, R114, R15 ;  /* 0x00000072420d9224 */ /* 0x004fe200078e020f */
[----:B------:R-:W-:Y:S04]  /*4cb0*/  BSSY B1, `(.L_x_123) ;  /* 0x0000006000017945 */ /* 0x000fe80003800000 */
[----:B------:R2:W-:Y:S01]  /*4cc0*/  @!P1 STG.E.U8 desc[UR36][R6.64+0x50], R13 ;  /* 0x0000500d06009986 */ /* 0x0005e2000c101124 */
[----:B------:R-:W-:Y:S05]  /*4cd0*/  @P0 BRA `(.L_x_124) ;  /* 0x00000000000c0947 */ /* 0x000fea0003800000 */
[----:B------:R-:W5:Y:S02]  /*4ce0*/  LDG.E.U8 R116, desc[UR36][R10.64+0x51] ;  /* 0x000051240a747981 */ /* 0x000f64000c1e1100 */
[----:B-----5:R-:W-:-:S05]  /*4cf0*/  PRMT R12, R116, 0x8880, RZ ;  /* 0x00008880740c7816 */ /* 0x020fca00000000ff */
[----:B------:R-:W-:-:S07]  /*4d00*/  IMAD R15, R12, R115, RZ ;  /* 0x000000730c0f7224 */ /* 0x000fce00078e02ff */
.L_x_124:
[----:B------:R-:W-:Y:S05]  /*4d10*/  BSYNC B1 ;  /* 0x0000000000017941 */ /* 0x000fea0003800000 */
.L_x_123:
[----:B------:R-:W-:Y:S01]  /*4d20*/  @!P0 IMAD R67, R67, R114, R15 ;  /* 0x0000007243438224 */ /* 0x000fe200078e020f */
[----:B------:R-:W-:Y:S04]  /*4d30*/  BSSY B1, `(.L_x_125) ;  /* 0x0000006000017945 */ /* 0x000fe80003800000 */
[----:B------:R0:W-:Y:S01]  /*4d40*/  @!P0 STG.E.U8 desc[UR36][R6.64+0x51], R67 ;  /* 0x0000514306008986 */ /* 0x0001e2000c101124 */
[----:B------:R-:W-:Y:S05]  /*4d50*/  @P5 BRA `(.L_x_126) ;  /* 0x00000000000c5947 */ /* 0x000fea0003800000 */
[----:B------:R-:W5:Y:S02]  /*4d60*/  LDG.E.U8 R116, desc[UR36][R8.64+0x58] ;  /* 0x0000582408747981 */ /* 0x000f64000c1e1100 */
[----:B-----5:R-:W-:-:S05]  /*4d70*/  PRMT R12, R116, 0x8880, RZ ;  /* 0x00008880740c7816 */ /* 0x020fca00000000ff */
[----:B------:R-:W-:-:S07]  /*4d80*/  IMAD R15, R12, R115, RZ ;  /* 0x000000730c0f7224 */ /* 0x000fce00078e02ff */
.L_x_126:
[----:B------:R-:W-:Y:S05]  /*4d90*/  BSYNC B1 ;  /* 0x0000000000017941 */ /* 0x000fea0003800000 */
.L_x_125:
[----:B--2---:R-:W-:Y:S01]  /*4da0*/  @!P5 IMAD R13, R68, R114, R15 ;  /* 0x00000072440dd224 */ /* 0x004fe200078e020f */
[----:B------:R-:W-:Y:S04]  /*4db0*/  BSSY B1, `(.L_x_127) ;  /* 0x0000006000017945 */ /* 0x000fe80003800000 */
[----:B------:R2:W-:Y:S01]  /*4dc0*/  @!P5 STG.E.U8 desc[UR36][R4.64+0x58], R13 ;  /* 0x0000580d0400d986 */ /* 0x0005e2000c101124 */
[----:B------:R-:W-:Y:S05]  /*4dd0*/  @P4 BRA `(.L_x_128) ;  /* 0x00000000000c4947 */ /* 0x000fea0003800000 */
[----:B------:R-:W5:Y:S02]  /*4de0*/  LDG.E.U8 R116, desc[UR36][R8.64+0x59] ;  /* 0x0000592408747981 */ /* 0x000f64000c1e1100 */
[----:B-----5:R-:W-:-:S05]  /*4df0*/  PRMT R12, R116, 0x8880, RZ ;  /* 0x00008880740c7816 */ /* 0x020fca00000000ff */
[----:B------:R-:W-:-:S07]  /*4e00*/  IMAD R15, R12, R115, RZ ;  /* 0x000000730c0f7224 */ /* 0x000fce00078e02ff */
.L_x_128:
[----:B------:R-:W-:Y:S05]  /*4e10*/  BSYNC B1 ;  /* 0x0000000000017941 */ /* 0x000fea0003800000 */
.L_x_127:
        /* <DEDUP_REMOVED lines=13> */
.L_x_130:
[----:B------:R-:W-:Y:S05]  /*4ef0*/  BSYNC B1 ;  /* 0x0000000000017941 */ /* 0x000fea0003800000 */
.L_x_129:
[----:B--2---:R-:W-:Y:S01]  /*4f00*/  @!P3 IMAD R13, R70, R114, R15 ;  /* 0x00000072460db224 */ /* 0x004fe200078e020f */
[----:B------:R-:W-:Y:S04]  /*4f10*/  BSSY B1, `(.L_x_131) ;  /* 0x0000006000017945 */ /* 0x000fe80003800000 */
[----:B------:R2:W-:Y:S01]  /*4f20*/  @!P3 STG.E.U8 desc[UR36][R6.64+0x58], R13 ;  /* 0x0000580d0600b986 */ /* 0x0005e2000c101124 */
[----:B------:R-:W-:Y:S05]  /*4f30*/  @P2 BRA `(.L_x_132) ;  /* 0x00000000000c2947 */ /* 0x000fea0003800000 */
[----:B------:R-:W5:Y:S02]  /*4f40*/  LDG.E.U8 R116, desc[UR36][R10.64+0x59] ;  /* 0x000059240a747981 */ /* 0x000f64000c1e1100 */
[----:B-----5:R-:W-:-:S05]  /*4f50*/  PRMT R12, R116, 0x8880, RZ ;  /* 0x00008880740c7816 */ /* 0x020fca00000000ff */
[----:B------:R-:W-:-:S07]  /*4f60*/  IMAD R15, R12, R115, RZ ;  /* 0x000000730c0f7224 */ /* 0x000fce00078e02ff */
.L_x_132:
[----:B------:R-:W-:Y:S05]  /*4f70*/  BSYNC B1 ;  /* 0x0000000000017941 */ /* 0x000fea0003800000 */
.L_x_131:
[----:B------:R-:W-:Y:S01]  /*4f80*/  @!P2 IMAD R71, R71, R114, R15 ;  /* 0x000000724747a224 */ /* 0x000fe200078e020f */
[----:B------:R-:W-:Y:S04]  /*4f90*/  BSSY B1, `(.L_x_133) ;  /* 0x0000006000017945 */ /* 0x000fe80003800000 */
[----:B------:R0:W-:Y:S01]  /*4fa0*/  @!P2 STG.E.U8 desc[UR36][R6.64+0x59], R71 ;  /* 0x000059470600a986 */ /* 0x0001e2000c101124 */
[----:B------:R-:W-:Y:S05]  /*4fb0*/  @P5 BRA `(.L_x_134) ;  /* 0x00000000000c5947 */ /* 0x000fea0003800000 */
[----:B------:R-:W5:Y:S02]  /*4fc0*/  LDG.E.U8 R116, desc[UR36][R8.64+0x60] ;  /* 0x0000602408747981 */ /* 0x000f64000c1e1100 */
[----:B-----5:R-:W-:-:S05]  /*4fd0*/  PRMT R12, R116, 0x8880, RZ ;  /* 0x00008880740c7816 */ /* 0x020fca00000000ff */
[----:B------:R-:W-:-:S07]  /*4fe0*/  IMAD R15, R12, R115, RZ ;  /* 0x000000730c0f7224 */ /* 0x000fce00078e02ff */
.L_x_134:
[----:B------:R-:W-:Y:S05]  /*4ff0*/  BSYNC B1 ;  /* 0x0000000000017941 */ /* 0x000fea0003800000 */
.L_x_133:
[----:B--2---:R-:W-:Y:S01]  /*5000*/  @!P5 IMAD R13, R56, R114, R15 ;  /* 0x00000072380dd224 */ /* 0x004fe200078e020f */
[----:B------:R-:W-:Y:S04]  /*5010*/  BSSY B1, `(.L_x_135) ;  /* 0x0000006000017945 */ /* 0x000fe80003800000 */
[----:B------:R2:W-:Y:S01]  /*5020*/  @!P5 STG.E.U8 desc[UR36][R4.64+0x60], R13 ;  /* 0x0000600d0400d986 */ /* 0x0005e2000c101124 */
[----:B------:R-:W-:Y:S05]  /*5030*/  @P4 BRA `(.L_x_136) ;  /* 0x00000000000c4947 */ /* 0x000fea0003800000 */
[----:B------:R-:W5:Y:S02]  /*5040*/  LDG.E.U8 R116, desc[UR36][R8.64+0x61] ;  /* 0x0000612408747981 */ /* 0x000f64000c1e1100 */
[----:B-----5:R-:W-:-:S05]  /*5050*/  PRMT R12, R116, 0x8880, RZ ;  /* 0x00008880740c7816 */ /* 0x020fca00000000ff */
[----:B------:R-:W-:-:S07]  /*5060*/  IMAD R15, R12, R115, RZ ;  /* 0x000000730c0f7224 */ /* 0x000fce00078e02ff */
.L_x_136:
[----:B------:R-:W-:Y:S05]  /*5070*/  BSYNC B1 ;  /* 0x0000000000017941 */ /* 0x000fea0003800000 */
.L_x_135:
        /* <DEDUP_REMOVED lines=13> */
.L_x_138:
[----:B------:R-:W-:Y:S05]  /*5150*/  BSYNC B1 ;  /* 0x0000000000017941 */ /* 0x000fea0003800000 */
.L_x_137:
[----:B--2---:R-:W-:Y:S01]  /*5160*/  @!P1 IMAD R13, R58, R114, R15 ;  /* 0x000000723a0d9224 */ /* 0x004fe200078e020f */
[----:B------:R-:W-:Y:S04]  /*5170*/  BSSY B1, `(.L_x_139) ;  /* 0x0000006000017945 */ /* 0x000fe80003800000 */
[----:B------:R2:W-:Y:S01]  /*5180*/  @!P1 STG.E.U8 desc[UR36][R6.64+0x60], R13 ;  /* 0x0000600d06009986 */ /* 0x0005e2000c101124 */
[----:B------:R-:W-:Y:S05]  /*5190*/  @P0 BRA `(.L_x_140) ;  /* 0x00000000000c0947 */ /* 0x000fea0003800000 */
[----:B------:R-:W5:Y:S02]  /*51a0*/  LDG.E.U8 R116, desc[UR36][R10.64+0x61] ;  /* 0x000061240a747981 */ /* 0x000f64000c1e1100 */
[----:B-----5:R-:W-:-:S05]  /*51b0*/  PRMT R12, R116, 0x8880, RZ ;  /* 0x00008880740c7816 */ /* 0x020fca00000000ff */
[----:B------:R-:W-:-:S07]  /*51c0*/  IMAD R15, R12, R115, RZ ;  /* 0x000000730c0f7224 */ /* 0x000fce00078e02ff */
.L_x_140:
[----:B------:R-:W-:Y:S05]  /*51d0*/  BSYNC B1 ;  /* 0x0000000000017941 */ /* 0x000fea0003800000 */
.L_x_139:
[----:B------:R-:W-:Y:S01]  /*51e0*/  @!P0 IMAD R59, R59, R114, R15 ;  /* 0x000000723b3b8224 */ /* 0x000fe200078e020f */
[----:B------:R-:W-:Y:S04]  /*51f0*/  BSSY B1, `(.L_x_141) ;  /* 0x0000006000017945 */ /* 0x000fe80003800000 */
[----:B------:R0:W-:Y:S01]  /*5200*/  @!P0 STG.E.U8 desc[UR36][R6.64+0x61], R59 ;  /* 0x0000613b06008986 */ /* 0x0001e2000c101124 */
[----:B------:R-:W-:Y:S05]  /*5210*/  @P5 BRA `(.L_x_142) ;  /* 0x00000000000c5947 */ /* 0x000fea0003800000 */
[----:B------:R-:W5:Y:S02]  /*5220*/  LDG.E.U8 R116, desc[UR36][R8.64+0x68] ;  /* 0x0000682408747981 */ /* 0x000f64000c1e1100 */
[----:B-----5:R-:W-:-:S05]  /*5230*/  PRMT R12, R116, 0x8880, RZ ;  /* 0x00008880740c7816 */ /* 0x020fca00000000ff */
[----:B------:R-:W-:-:S07]  /*5240*/  IMAD R15, R12, R115, RZ ;  /* 0x000000730c0f7224 */ /* 0x000fce00078e02ff */
.L_x_142:
[----:B------:R-:W-:Y:S05]  /*5250*/  BSYNC B1 ;  /* 0x0000000000017941 */ /* 0x000fea0003800000 */
.L_x_141:
[----:B--2---:R-:W-:Y:S01]  /*5260*/  @!P5 IMAD R13, R60, R114, R15 ;  /* 0x000000723c0dd224 */ /* 0x004fe200078e020f */
[----:B------:R-:W-:Y:S04]  /*5270*/  BSSY B1, `(.L_x_143) ;  /* 0x0000006000017945 */ /* 0x000fe80003800000 */
[----:B------:R2:W-:Y:S01]  /*5280*/  @!P5 STG.E.U8 desc[UR36][R4.64+0x68], R13 ;  /* 0x0000680d0400d986 */ /* 0x0005e2000c101124 */
[----:B------:R-:W-:Y:S05]  /*5290*/  @P4 BRA `(.L_x_144) ;  /* 0x00000000000c4947 */ /* 0x000fea0003800000 */
[----:B------:R-:W5:Y:S02]  /*52a0*/  LDG.E.U8 R116, desc[UR36][R8.64+0x69] ;  /* 0x0000692408747981 */ /* 0x000f64000c1e1100 */
[----:B-----5:R-:W-:-:S05]  /*52b0*/  PRMT R12, R116, 0x8880, RZ ;  /* 0x00008880740c7816 */ /* 0x020fca00000000ff */
[----:B------:R-:W-:-:S07]  /*52c0*/  IMAD R15, R12, R115, RZ ;  /* 0x000000730c0f7224 */ /* 0x000fce00078e02ff */
.L_x_144:
[----:B------:R-:W-:Y:S05]  /*52d0*/  BSYNC B1 ;  /* 0x0000000000017941 */ /* 0x000fea0003800000 */
.L_x_143:
        /* <DEDUP_REMOVED lines=13> */
.L_x_146:
[----:B------:R-:W-:Y:S05]  /*53b0*/  BSYNC B1 ;  /* 0x0000000000017941 */ /* 0x000fea0003800000 */
.L_x_145:
[----:B--2---:R-:W-:Y:S01]  /*53c0*/  @!P3 IMAD R13, R62, R114, R15 ;  /* 0x000000723e0db224 */ /* 0x004fe200078e020f */
[----:B------:R-:W-:Y:S04]  /*53d0*/  BSSY B1, `(.L_x_147) ;  /* 0x0000006000017945 */ /* 0x000fe80003800000 */
[----:B------:R2:W-:Y:S01]  /*53e0*/  @!P3 STG.E.U8 desc[UR36][R6.64+0x68], R13 ;  /* 0x0000680d0600b986 */ /* 0x0005e2000c101124 */
[----:B------:R-:W-:Y:S05]  /*53f0*/  @P2 BRA `(.L_x_148) ;  /* 0x00000000000c2947 */ /* 0x000fea0003800000 */
[----:B------:R-:W5:Y:S02]  /*5400*/  LDG.E.U8 R116, desc[UR36][R10.64+0x69] ;  /* 0x000069240a747981 */ /* 0x000f64000c1e1100 */
[----:B-----5:R-:W-:-:S05]  /*5410*/  PRMT R12, R116, 0x8880, RZ ;  /* 0x00008880740c7816 */ /* 0x020fca00000000ff */
[----:B------:R-:W-:-:S07]  /*5420*/  IMAD R15, R12, R115, RZ ;  /* 0x000000730c0f7224 */ /* 0x000fce00078e02ff */
.L_x_148:
[----:B------:R-:W-:Y:S05]  /*5430*/  BSYNC B1 ;  /* 0x0000000000017941 */ /* 0x000fea0003800000 */
.L_x_147:
[----:B------:R-:W-:Y:S01]  /*5440*/  @!P2 IMAD R63, R63, R114, R15 ;  /* 0x000000723f3fa224 */ /* 0x000fe200078e020f */
[----:B------:R-:W-:Y:S04]  /*5450*/  BSSY B1, `(.L_x_149) ;  /* 0x0000006000017945 */ /* 0x000fe80003800000 */
[----:B------:R0:W-:Y:S01]  /*5460*/  @!P2 STG.E.U8 desc[UR36][R6.64+0x69], R63 ;  /* 0x0000693f0600a986 */ /* 0x0001e2000c101124 */
[----:B------:R-:W-:Y:S05]  /*5470*/  @P5 BRA `(.L_x_150) ;  /* 0x00000000000c5947 */ /* 0x000fea0003800000 */
[----:B------:R-:W5:Y:S02]  /*5480*/  LDG.E.U8 R116, desc[UR36][R8.64+0x70] ;  /* 0x0000702408747981 */ /* 0x000f64000c1e1100 */
[----:B-----5:R-:W-:-:S05]  /*5490*/  PRMT R12, R116, 0x8880, RZ ;  /* 0x00008880740c7816 */ /* 0x020fca00000000ff */
[----:B------:R-:W-:-:S07]  /*54a0*/  IMAD R15, R12, R115, RZ ;  /* 0x000000730c0f7224 */ /* 0x000fce00078e02ff */
.L_x_150:
[----:B------:R-:W-:Y:S05]  /*54b0*/  BSYNC B1 ;  /* 0x0000000000017941 */ /* 0x000fea0003800000 */
.L_x_149:
[----:B--2---:R-:W-:Y:S01]  /*54c0*/  @!P5 IMAD R13, R48, R114, R15 ;  /* 0x00000072300dd224 */ /* 0x004fe200078e020f */
[----:B------:R-:W-:Y:S04]  /*54d0*/  BSSY B1, `(.L_x_151) ;  /* 0x0000006000017945 */ /* 0x000fe80003800000 */
[----:B------:R2:W-:Y:S01]  /*54e0*/  @!P5 STG.E.U8 desc[UR36][R4.64+0x70], R13 ;  /* 0x0000700d0400d986 */ /* 0x0005e2000c101124 */
[----:B------:R-:W-:Y:S05]  /*54f0*/  @P4 BRA `(.L_x_152) ;  /* 0x00000000000c4947 */ /* 0x000fea0003800000 */
[----:B------:R-:W5:Y:S02]  /*5500*/  LDG.E.U8 R116, desc[UR36][R8.64+0x71] ;  /* 0x0000712408747981 */ /* 0x000f64000c1e1100 */
[----:B-----5:R-:W-:-:S05]  /*5510*/  PRMT R12, R116, 0x8880, RZ ;  /* 0x00008880740c7816 */ /* 0x020fca00000000ff */
[----:B------:R-:W-:-:S07]  /*5520*/  IMAD R15, R12, R115, RZ ;  /* 0x000000730c0f7224 */ /* 0x000fce00078e02ff */
.L_x_152:
[----:B------:R-:W-:Y:S05]  /*5530*/  BSYNC B1 ;  /* 0x0000000000017941 */ /* 0x000fea0003800000 */
.L_x_151:
        /* <DEDUP_REMOVED lines=13> */
.L_x_154:
[----:B------:R-:W-:Y:S05]  /*5610*/  BSYNC B1 ;  /* 0x0000000000017941 */ /* 0x000fea0003800000 */
.L_x_153:
[----:B--2---:R-:W-:Y:S01]  /*5620*/  @!P1 IMAD R13, R50, R114, R15 ;  /* 0x00000072320d9224 */ /* 0x004fe200078e020f */
[----:B------:R-:W-:Y:S04]  /*5630*/  BSSY B1, `(.L_x_155) ;  /* 0x0000006000017945 */ /* 0x000fe80003800000 */
[----:B------:R2:W-:Y:S01]  /*5640*/  @!P1 STG.E.U8 desc[UR36][R6.64+0x70], R13 ;  /* 0x0000700d06009986 */ /* 0x0005e2000c101124 */
[----:B------:R-:W-:Y:S05]  /*5650*/  @P0 BRA `(.L_x_156) ;  /* 0x00000000000c0947 */ /* 0x000fea0003800000 */
[----:B------:R-:W5:Y:S02]  /*5660*/  LDG.E.U8 R116, desc[UR36][R10.64+0x71] ;  /* 0x000071240a747981 */ /* 0x000f64000c1e1100 */
[----:B-----5:R-:W-:-:S05]  /*5670*/  PRMT R12, R116, 0x8880, RZ ;  /* 0x00008880740c7816 */ /* 0x020fca00000000ff */
[----:B------:R-:W-:-:S07]  /*5680*/  IMAD R15, R12, R115, RZ ;  /* 0x000000730c0f7224 */ /* 0x000fce00078e02ff */
.L_x_156:
[----:B------:R-:W-:Y:S05]  /*5690*/  BSYNC B1 ;  /* 0x0000000000017941 */ /* 0x000fea0003800000 */
.L_x_155:
[----:B------:R-:W-:Y:S01]  /*56a0*/  @!P0 IMAD R51, R51, R114, R15 ;  /* 0x0000007233338224 */ /* 0x000fe200078e020f */
[----:B------:R-:W-:Y:S04]  /*56b0*/  BSSY B1, `(.L_x_157) ;  /* 0x0000006000017945 */ /* 0x000fe80003800000 */
[----:B------:R0:W-:Y:S01]  /*56c0*/  @!P0 STG.E.U8 desc[UR36][R6.64+0x71], R51 ;  /* 0x0000713306008986 */ /* 0x0001e2000c101124 */
[----:B------:R-:W-:Y:S05]  /*56d0*/  @P5 BRA `(.L_x_158) ;  /* 0x00000000000c5947 */ /* 0x000fea0003800000 */
[----:B------:R-:W5:Y:S02]  /*56e0*/  LDG.E.U8 R116, desc[UR36][R8.64+0x78] ;  /* 0x0000782408747981 */ /* 0x000f64000c1e1100 */
[----:B-----5:R-:W-:-:S05]  /*56f0*/  PRMT R12, R116, 0x8880, RZ ;  /* 0x00008880740c7816 */ /* 0x020fca00000000ff */
[----:B------:R-:W-:-:S07]  /*5700*/  IMAD R15, R12, R115, RZ ;  /* 0x000000730c0f7224 */ /* 0x000fce00078e02ff */
.L_x_158:
[----:B------:R-:W-:Y:S05]  /*5710*/  BSYNC B1 ;  /* 0x0000000000017941 */ /* 0x000fea0003800000 */
.L_x_157:
[----:B--2---:R-:W-:Y:S01]  /*5720*/  @!P5 IMAD R13, R52, R114, R15 ;  /* 0x00000072340dd224 */ /* 0x004fe200078e020f */
[----:B------:R-:W-:Y:S04]  /*5730*/  BSSY B1, `(.L_x_159) ;  /* 0x0000006000017945 */ /* 0x000fe80003800000 */
[----:B------:R2:W-:Y:S01]  /*5740*/  @!P5 STG.E.U8 desc[UR36][R4.64+0x78], R13 ;  /* 0x0000780d0400d986 */ /* 0x0005e2000c101124 */
[----:B------:R-:W-:Y:S05]  /*5750*/  @P4 BRA `(.L_x_160) ;  /* 0x00000000000c4947 */ /* 0x000fea0003800000 */
[----:B------:R-:W5:Y:S02]  /*5760*/  LDG.E.U8 R116, desc[UR36][R8.64+0x79] ;  /* 0x0000792408747981 */ /* 0x000f64000c1e1100 */
[----:B-----5:R-:W-:-:S05]  /*5770*/  PRMT R12, R116, 0x8880, RZ ;  /* 0x00008880740c7816 */ /* 0x020fca00000000ff */
[----:B------:R-:W-:-:S07]  /*5780*/  IMAD R15, R12, R115, RZ ;  /* 0x000000730c0f7224 */ /* 0x000fce00078e02ff */
.L_x_160:
[----:B------:R-:W-:Y:S05]  /*5790*/  BSYNC B1 ;  /* 0x0000000000017941 */ /* 0x000fea0003800000 */
.L_x_159:
        /* <DEDUP_REMOVED lines=13> */
.L_x_162:
[----:B------:R-:W-:Y:S05]  /*5870*/  BSYNC B1 ;  /* 0x0000000000017941 */ /* 0x000fea0003800000 */
.L_x_161:
[----:B--2---:R-:W-:Y:S01]  /*5880*/  @!P3 IMAD R13, R54, R114, R15 ;  /* 0x00000072360db224 */ /* 0x004fe200078e020f */
[----:B------:R-:W-:Y:S04]  /*5890*/  BSSY B1, `(.L_x_163) ;  /* 0x0000006000017945 */ /* 0x000fe80003800000 */
[----:B------:R2:W-:Y:S01]  /*58a0*/  @!P3 STG.E.U8 desc[UR36][R6.64+0x78], R13 ;  /* 0x0000780d0600b986 */ /* 0x0005e2000c101124 */
[----:B------:R-:W-:Y:S05]  /*58b0*/  @P2 BRA `(.L_x_164) ;  /* 0x00000000000c2947 */ /* 0x000fea0003800000 */
[----:B------:R-:W5:Y:S02]  /*58c0*/  LDG.E.U8 R116, desc[UR36][R10.64+0x79] ;  /* 0x000079240a747981 */ /* 0x000f64000c1e1100 */
[----:B-----5:R-:W-:-:S05]  /*58d0*/  PRMT R12, R116, 0x8880, RZ ;  /* 0x00008880740c7816 */ /* 0x020fca00000000ff */
[----:B------:R-:W-:-:S07]  /*58e0*/  IMAD R15, R12, R115, RZ ;  /* 0x000000730c0f7224 */ /* 0x000fce00078e02ff */
.L_x_164:
[----:B------:R-:W-:Y:S05]  /*58f0*/  BSYNC B1 ;  /* 0x0000000000017941 */ /* 0x000fea0003800000 */
.L_x_163:
[----:B------:R-:W-:Y:S01]  /*5900*/  @!P2 IMAD R55, R55, R114, R15 ;  /* 0x000000723737a224 */ /* 0x000fe200078e020f */
[----:B------:R-:W-:Y:S04]  /*5910*/  BSSY B1, `(.L_x_165) ;  /* 0x0000006000017945 */ /* 0x000fe80003800000 */
[----:B------:R0:W-:Y:S01]  /*5920*/  @!P2 STG.E.U8 desc[UR36][R6.64+0x79], R55 ;  /* 0x000079370600a986 */ /* 0x0001e2000c101124 */
[----:B------:R-:W-:Y:S05]  /*5930*/  @P5 BRA `(.L_x_166) ;  /* 0x00000000000c5947 */ /* 0x000fea0003800000 */
[----:B------:R-:W5:Y:S02]  /*5940*/  LDG.E.U8 R116, desc[UR36][R8.64+0x80] ;  /* 0x0000802408747981 */ /* 0x000f64000c1e1100 */
[----:B-----5:R-:W-:-:S05]  /*5950*/  PRMT R12, R116, 0x8880, RZ ;  /* 0x00008880740c7816 */ /* 0x020fca00000000ff */
[----:B------:R-:W-:-:S07]  /*5960*/  IMAD R15, R12, R115, RZ ;  /* 0x000000730c0f7224 */ /* 0x000fce00078e02ff */
.L_x_166:
[----:B------:R-:W-:Y:S05]  /*5970*/  BSYNC B1 ;  /* 0x0000000000017941 */ /* 0x000fea0003800000 */
.L_x_165:
[----:B--2---:R-:W-:Y:S01]  /*5980*/  @!P5 IMAD R13, R40, R114, R15 ;  /* 0x00000072280dd224 */ /* 0x004fe200078e020f */
[----:B------:R-:W-:Y:S04]  /*5990*/  BSSY B1, `(.L_x_167) ;  /* 0x0000006000017945 */ /* 0x000fe80003800000 */
[----:B------:R2:W-:Y:S01]  /*59a0*/  @!P5 STG.E.U8 desc[UR36][R4.64+0x80], R13 ;  /* 0x0000800d0400d986 */ /* 0x0005e2000c101124 */
[----:B------:R-:W-:Y:S05]  /*59b0*/  @P4 BRA `(.L_x_168) ;  /* 0x00000000000c4947 */ /* 0x000fea0003800000 */
[----:B------:R-:W5:Y:S02]  /*59c0*/  LDG.E.U8 R116, desc[UR36][R8.64+0x81] ;  /* 0x0000812408747981 */ /* 0x000f64000c1e1100 */
[----:B-----5:R-:W-:-:S05]  /*59d0*/  PRMT R12, R116, 0x8880, RZ ;  /* 0x00008880740c7816 */ /* 0x020fca00000000ff */
[----:B------:R-:W-:-:S07]  /*59e0*/  IMAD R15, R12, R115, RZ ;  /* 0x000000730c0f7224 */ /* 0x000fce00078e02ff */
.L_x_168:
[----:B------:R-:W-:Y:S05]  /*59f0*/  BSYNC B1 ;  /* 0x0000000000017941 */ /* 0x000fea0003800000 */
.L_x_167:
        /* <DEDUP_REMOVED lines=13> */
.L_x_170:
[----:B------:R-:W-:Y:S05]  /*5ad0*/  BSYNC B1 ;  /* 0x0000000000017941 */ /* 0x000fea0003800000 */
.L_x_169:
[----:B--2---:R-:W-:Y:S01]  /*5ae0*/  @!P1 IMAD R13, R42, R114, R15 ;  /* 0x000000722a0d9224 */ /* 0x004fe200078e020f */
[----:B------:R-:W-:Y:S04]  /*5af0*/  BSSY B1, `(.L_x_171) ;  /* 0x0000006000017945 */ /* 0x000fe80003800000 */
[----:B------:R2:W-:Y:S01]  /*5b00*/  @!P1 STG.E.U8 desc[UR36][R6.64+0x80], R13 ;  /* 0x0000800d06009986 */ /* 0x0005e2000c101124 */
[----:B------:R-:W-:Y:S05]  /*5b10*/  @P0 BRA `(.L_x_172) ;  /* 0x00000000000c0947 */ /* 0x000fea0003800000 */
[----:B------:R-:W5:Y:S02]  /*5b20*/  LDG.E.U8 R116, desc[UR36][R10.64+0x81] ;  /* 0x000081240a747981 */ /* 0x000f64000c1e1100 */
[----:B-----5:R-:W-:-:S05]  /*5b30*/  PRMT R12, R116, 0x8880, RZ ;  /* 0x00008880740c7816 */ /* 0x020fca00000000ff */
[----:B------:R-:W-:-:S07]  /*5b40*/  IMAD R15, R12, R115, RZ ;  /* 0x000000730c0f7224 */ /* 0x000fce00078e02ff */
.L_x_172:
[----:B------:R-:W-:Y:S05]  /*5b50*/  BSYNC B1 ;  /* 0x0000000000017941 */ /* 0x000fea0003800000 */
.L_x_171:
[----:B------:R-:W-:Y:S01]  /*5b60*/  @!P0 IMAD R43, R43, R114, R15 ;  /* 0x000000722b2b8224 */ /* 0x000fe200078e020f */
[----:B------:R-:W-:Y:S04]  /*5b70*/  BSSY B1, `(.L_x_173) ;  /* 0x0000006000017945 */ /* 0x000fe80003800000 */
[----:B------:R0:W-:Y:S01]  /*5b80*/  @!P0 STG.E.U8 desc[UR36][R6.64+0x81], R43 ;  /* 0x0000812b06008986 */ /* 0x0001e2000c101124 */
[----:B------:R-:W-:Y:S05]  /*5b90*/  @P5 BRA `(.L_x_174) ;  /* 0x00000000000c5947 */ /* 0x000fea0003800000 */
[----:B------:R-:W5:Y:S02]  /*5ba0*/  LDG.E.U8 R116, desc[UR36][R8.64+0x88] ;  /* 0x0000882408747981 */ /* 0x000f64000c1e1100 */
[----:B-----5:R-:W-:-:S05]  /*5bb0*/  PRMT R12, R116, 0x8880, RZ ;  /* 0x00008880740c7816 */ /* 0x020fca00000000ff */
[----:B------:R-:W-:-:S07]  /*5bc0*/  IMAD R15, R12, R115, RZ ;  /* 0x000000730c0f7224 */ /* 0x000fce00078e02ff */
.L_x_174:
[----:B------:R-:W-:Y:S05]  /*5bd0*/  BSYNC B1 ;  /* 0x0000000000017941 */ /* 0x000fea0003800000 */
.L_x_173:
[----:B--2---:R-:W-:Y:S01]  /*5be0*/  @!P5 IMAD R13, R44, R114, R15 ;  /* 0x000000722c0dd224 */ /* 0x004fe200078e020f */
[----:B------:R-:W-:Y:S04]  /*5bf0*/  BSSY B1, `(.L_x_175) ;  /* 0x0000006000017945 */ /* 0x000fe80003800000 */
[----:B------:R2:W-:Y:S01]  /*5c00*/  @!P5 STG.E.U8 desc[UR36][R4.64+0x88], R13 ;  /* 0x0000880d0400d986 */ /* 0x0005e2000c101124 */
[----:B------:R-:W-:Y:S05]  /*5c10*/  @P4 BRA `(.L_x_176) ;  /* 0x00000000000c4947 */ /* 0x000fea0003800000 */
[----:B------:R-:W5:Y:S02]  /*5c20*/  LDG.E.U8 R116, desc[UR36][R8.64+0x89] ;  /* 0x0000892408747981 */ /* 0x000f64000c1e1100 */
[----:B-----5:R-:W-:-:S05]  /*5c30*/  PRMT R12, R116, 0x8880, RZ ;  /* 0x00008880740c7816 */ /* 0x020fca00000000ff */
[----:B------:R-:W-:-:S07]  /*5c40*/  IMAD R15, R12, R115, RZ ;  /* 0x000000730c0f7224 */ /* 0x000fce00078e02ff */
.L_x_176:
[----:B------:R-:W-:Y:S05]  /*5c50*/  BSYNC B1 ;  /* 0x0000000000017941 */ /* 0x000fea0003800000 */
.L_x_175:
        /* <DEDUP_REMOVED lines=13> */
.L_x_178:
[----:B------:R-:W-:Y:S05]  /*5d30*/  BSYNC B1 ;  /* 0x0000000000017941 */ /* 0x000fea0003800000 */
.L_x_177:
[----:B--2---:R-:W-:Y:S01]  /*5d40*/  @!P3 IMAD R13, R46, R114, R15 ;  /* 0x000000722e0db224 */ /* 0x004fe200078e020f */
[----:B------:R-:W-:Y:S04]  /*5d50*/  BSSY B1, `(.L_x_179) ;  /* 0x0000006000017945 */ /* 0x000fe80003800000 */
[----:B------:R2:W-:Y:S01]  /*5d60*/  @!P3 STG.E.U8 desc[UR36][R6.64+0x88], R13 ;  /* 0x0000880d0600b986 */ /* 0x0005e2000c101124 */
[----:B------:R-:W-:Y:S05]  /*5d70*/  @P2 BRA `(.L_x_180) ;  /* 0x00000000000c2947 */ /* 0x000fea0003800000 */
[----:B------:R-:W5:Y:S02]  /*5d80*/  LDG.E.U8 R116, desc[UR36][R10.64+0x89] ;  /* 0x000089240a747981 */ /* 0x000f64000c1e1100 */
[----:B-----5:R-:W-:-:S05]  /*5d90*/  PRMT R12, R116, 0x8880, RZ ;  /* 0x00008880740c7816 */ /* 0x020fca00000000ff */
[----:B------:R-:W-:-:S07]  /*5da0*/  IMAD R15, R12, R115, RZ ;  /* 0x000000730c0f7224 */ /* 0x000fce00078e02ff */
.L_x_180:
[----:B------:R-:W-:Y:S05]  /*5db0*/  BSYNC B1 ;  /* 0x0000000000017941 */ /* 0x000fea0003800000 */
.L_x_179:
[----:B------:R-:W-:Y:S01]  /*5dc0*/  @!P2 IMAD R47, R47, R114, R15 ;  /* 0x000000722f2fa224 */ /* 0x000fe200078e020f */
[----:B------:R-:W-:Y:S04]  /*5dd0*/  BSSY B1, `(.L_x_181) ;  /* 0x0000006000017945 */ /* 0x000fe80003800000 */
[----:B------:R0:W-:Y:S01]  /*5de0*/  @!P2 STG.E.U8 desc[UR36][R6.64+0x89], R47 ;  /* 0x0000892f0600a986 */ /* 0x0001e2000c101124 */
[----:B------:R-:W-:Y:S05]  /*5df0*/  @P5 BRA `(.L_x_182) ;  /* 0x00000000000c5947 */ /* 0x000fea0003800000 */
[----:B------:R-:W5:Y:S02]  /*5e00*/  LDG.E.U8 R116, desc[UR36][R8.64+0x90] ;  /* 0x0000902408747981 */ /* 0x000f64000c1e1100 */
[----:B-----5:R-:W-:-:S05]  /*5e10*/  PRMT R12, R116, 0x8880, RZ ;  /* 0x00008880740c7816 */ /* 0x020fca00000000ff */
[----:B------:R-:W-:-:S07]  /*5e20*/  IMAD R15, R12, R115, RZ ;  /* 0x000000730c0f7224 */ /* 0x000fce00078e02ff */
.L_x_182:
[----:B------:R-:W-:Y:S05]  /*5e30*/  BSYNC B1 ;  /* 0x0000000000017941 */ /* 0x000fea0003800000 */
.L_x_181:
[----:B--2---:R-:W-:Y:S01]  /*5e40*/  @!P5 IMAD R13, R32, R114, R15 ;  /* 0x00000072200dd224 */ /* 0x004fe200078e020f */
[----:B------:R-:W-:Y:S04]  /*5e50*/  BSSY B1, `(.L_x_183) ;  /* 0x0000006000017945 */ /* 0x000fe80003800000 */
[----:B------:R2:W-:Y:S01]  /*5e60*/  @!P5 STG.E.U8 desc[UR36][R4.64+0x90], R13 ;  /* 0x0000900d0400d986 */ /* 0x0005e2000c101124 */
[----:B------:R-:W-:Y:S05]  /*5e70*/  @P4 BRA `(.L_x_184) ;  /* 0x00000000000c4947 */ /* 0x000fea0003800000 */
[----:B------:R-:W5:Y:S02]  /*5e80*/  LDG.E.U8 R116, desc[UR36][R8.64+0x91] ;  /* 0x0000912408747981 */ /* 0x000f64000c1e1100 */
[----:B-----5:R-:W-:-:S05]  /*5e90*/  PRMT R12, R116, 0x8880, RZ ;  /* 0x00008880740c7816 */ /* 0x020fca00000000ff */
[----:B------:R-:W-:-:S07]  /*5ea0*/  IMAD R15, R12, R115, RZ ;  /* 0x000000730c0f7224 */ /* 0x000fce00078e02ff */
.L_x_184:
[----:B------:R-:W-:Y:S05]  /*5eb0*/  BSYNC B1 ;  /* 0x0000000000017941 */ /* 0x000fea0003800000 */
.L_x_183:
        /* <DEDUP_REMOVED lines=13> */
.L_x_186:
[----:B------:R-:W-:Y:S05]  /*5f90*/  BSYNC B1 ;  /* 0x0000000000017941 */ /* 0x000fea0003800000 */
.L_x_185:
[----:B--2---:R-:W-:Y:S01]  /*5fa0*/  @!P1 IMAD R13, R34, R114, R15 ;  /* 0x00000072220d9224 */ /* 0x004fe200078e020f */
[----:B------:R-:W-:Y:S04]  /*5fb0*/  BSSY B1, `(.L_x_187) ;  /* 0x0000006000017945 */ /* 0x000fe80003800000 */
[----:B------:R2:W-:Y:S01]  /*5fc0*/  @!P1 STG.E.U8 desc[UR36][R6.64+0x90], R13 ;  /* 0x0000900d06009986 */ /* 0x0005e2000c101124 */
[----:B------:R-:W-:Y:S05]  /*5fd0*/  @P0 BRA `(.L_x_188) ;  /* 0x00000000000c0947 */ /* 0x000fea0003800000 */
[----:B------:R-:W5:Y:S02]  /*5fe0*/  LDG.E.U8 R116, desc[UR36][R10.64+0x91] ;  /* 0x000091240a747981 */ /* 0x000f64000c1e1100 */
[----:B-----5:R-:W-:-:S05]  /*5ff0*/  PRMT R12, R116, 0x8880, RZ ;  /* 0x00008880740c7816 */ /* 0x020fca00000000ff */
[----:B------:R-:W-:-:S07]  /*6000*/  IMAD R15, R12, R115, RZ ;  /* 0x000000730c0f7224 */ /* 0x000fce00078e02ff */
.L_x_188:
[----:B------:R-:W-:Y:S05]  /*6010*/  BSYNC B1 ;  /* 0x0000000000017941 */ /* 0x000fea0003800000 */
.L_x_187:
[----:B------:R-:W-:Y:S01]  /*6020*/  @!P0 IMAD R35, R35, R114, R15 ;  /* 0x0000007223238224 */ /* 0x000fe200078e020f */
[----:B------:R-:W-:Y:S04]  /*6030*/  BSSY B1, `(.L_x_189) ;  /* 0x0000006000017945 */ /* 0x000fe80003800000 */
[----:B------:R0:W-:Y:S01]  /*6040*/  @!P0 STG.E.U8 desc[UR36][R6.64+0x91], R35 ;  /* 0x0000912306008986 */ /* 0x0001e2000c101124 */
[----:B------:R-:W-:Y:S05]  /*6050*/  @P5 BRA `(.L_x_190) ;  /* 0x00000000000c5947 */ /* 0x000fea0003800000 */
[----:B------:R-:W5:Y:S02]  /*6060*/  LDG.E.U8 R116, desc[UR36][R8.64+0x98] ;  /* 0x0000982408747981 */ /* 0x000f64000c1e1100 */
[----:B-----5:R-:W-:-:S05]  /*6070*/  PRMT R12, R116, 0x8880, RZ ;  /* 0x00008880740c7816 */ /* 0x020fca00000000ff */
[----:B------:R-:W-:-:S07]  /*6080*/  IMAD R15, R12, R115, RZ ;  /* 0x000000730c0f7224 */ /* 0x000fce00078e02ff */
.L_x_190:
[----:B------:R-:W-:Y:S05]  /*6090*/  BSYNC B1 ;  /* 0x0000000000017941 */ /* 0x000fea0003800000 */
.L_x_189:
[----:B--2---:R-:W-:Y:S01]  /*60a0*/  @!P5 IMAD R13, R36, R114, R15 ;  /* 0x00000072240dd224 */ /* 0x004fe200078e020f */
[----:B------:R-:W-:Y:S04]  /*60b0*/  BSSY B1, `(.L_x_191) ;  /* 0x0000006000017945 */ /* 0x000fe80003800000 */
[----:B------:R2:W-:Y:S01]  /*60c0*/  @!P5 STG.E.U8 desc[UR36][R4.64+0x98], R13 ;  /* 0x0000980d0400d986 */ /* 0x0005e2000c101124 */
[----:B------:R-:W-:Y:S05]  /*60d0*/  @P4 BRA `(.L_x_192) ;  /* 0x00000000000c4947 */ /* 0x000fea0003800000 */
[----:B------:R-:W5:Y:S02]  /*60e0*/  LDG.E.U8 R116, desc[UR36][R8.64+0x99] ;  /* 0x0000992408747981 */ /* 0x000f64000c1e1100 */
[----:B-----5:R-:W-:-:S05]  /*60f0*/  PRMT R12, R116, 0x8880, RZ ;  /* 0x00008880740c7816 */ /* 0x020fca00000000ff */
[----:B------:R-:W-:-:S07]  /*6100*/  IMAD R15, R12, R115, RZ ;  /* 0x000000730c0f7224 */ /* 0x000fce00078e02ff */
.L_x_192:
[----:B------:R-:W-:Y:S05]  /*6110*/  BSYNC B1 ;  /* 0x0000000000017941 */ /* 0x000fea0003800000 */
.L_x_191:
        /* <DEDUP_REMOVED lines=13> */
.L_x_194:
[----:B------:R-:W-:Y:S05]  /*61f0*/  BSYNC B1 ;  /* 0x0000000000017941 */ /* 0x000fea0003800000 */
.L_x_193:
[----:B--2---:R-:W-:Y:S01]  /*6200*/  @!P3 IMAD R13, R38, R114, R15 ;  /* 0x00000072260db224 */ /* 0x004fe200078e020f */
[----:B------:R-:W-:Y:S04]  /*6210*/  BSSY B1, `(.L_x_195) ;  /* 0x0000006000017945 */ /* 0x000fe80003800000 */
[----:B------:R2:W-:Y:S01]  /*6220*/  @!P3 STG.E.U8 desc[UR36][R6.64+0x98], R13 ;  /* 0x0000980d0600b986 */ /* 0x0005e2000c101124 */
[----:B------:R-:W-:Y:S05]  /*6230*/  @P2 BRA `(.L_x_196) ;  /* 0x00000000000c2947 */ /* 0x000fea0003800000 */
[----:B------:R-:W5:Y:S02]  /*6240*/  LDG.E.U8 R116, desc[UR36][R10.64+0x99] ;  /* 0x000099240a747981 */ /* 0x000f64000c1e1100 */
[----:B-----5:R-:W-:-:S05]  /*6250*/  PRMT R12, R116, 0x8880, RZ ;  /* 0x00008880740c7816 */ /* 0x020fca00000000ff */
[----:B------:R-:W-:-:S07]  /*6260*/  IMAD R15, R12, R115, RZ ;  /* 0x000000730c0f7224 */ /* 0x000fce00078e02ff */
.L_x_196:
[----:B------:R-:W-:Y:S05]  /*6270*/  BSYNC B1 ;  /* 0x0000000000017941 */ /* 0x000fea0003800000 */
.L_x_195:
[----:B------:R-:W-:Y:S01]  /*6280*/  @!P2 IMAD R39, R39, R114, R15 ;  /* 0x000000722727a224 */ /* 0x000fe200078e020f */
[----:B------:R-:W-:Y:S04]  /*6290*/  BSSY B1, `(.L_x_197) ;  /* 0x0000006000017945 */ /* 0x000fe80003800000 */
[----:B------:R0:W-:Y:S01]  /*62a0*/  @!P2 STG.E.U8 desc[UR36][R6.64+0x99], R39 ;  /* 0x000099270600a986 */ /* 0x0001e2000c101124 */
[----:B------:R-:W-:Y:S05]  /*62b0*/  @P5 BRA `(.L_x_198) ;  /* 0x00000000000c5947 */ /* 0x000fea0003800000 */
[----:B------:R-:W5:Y:S02]  /*62c0*/  LDG.E.U8 R116, desc[UR36][R8.64+0xa0] ;  /* 0x0000a02408747981 */ /* 0x000f64000c1e1100 */
[----:B-----5:R-:W-:-:S05]  /*62d0*/  PRMT R12, R116, 0x8880, RZ ;  /* 0x00008880740c7816 */ /* 0x020fca00000000ff */
[----:B------:R-:W-:-:S07]  /*62e0*/  IMAD R15, R12, R115, RZ ;  /* 0x000000730c0f7224 */ /* 0x000fce00078e02ff */
.L_x_198:
[----:B------:R-:W-:Y:S05]  /*62f0*/  BSYNC B1 ;  /* 0x0000000000017941 */ /* 0x000fea0003800000 */
.L_x_197:
[----:B--2---:R-:W-:Y:S01]  /*6300*/  @!P5 IMAD R13, R24, R114, R15 ;  /* 0x00000072180dd224 */ /* 0x004fe200078e020f */
[----:B------:R-:W-:Y:S04]  /*6310*/  BSSY B1, `(.L_x_199) ;  /* 0x0000006000017945 */ /* 0x000fe80003800000 */
[----:B------:R2:W-:Y:S01]  /*6320*/  @!P5 STG.E.U8 desc[UR36][R4.64+0xa0], R13 ;  /* 0x0000a00d0400d986 */ /* 0x0005e2000c101124 */
[----:B------:R-:W-:Y:S05]  /*6330*/  @P4 BRA `(.L_x_200) ;  /* 0x00000000000c4947 */ /* 0x000fea0003800000 */
[----:B------:R-:W5:Y:S02]  /*6340*/  LDG.E.U8 R116, desc[UR36][R8.64+0xa1] ;  /* 0x0000a12408747981 */ /* 0x000f64000c1e1100 */
[----:B-----5:R-:W-:-:S05]  /*6350*/  PRMT R12, R116, 0x8880, RZ ;  /* 0x00008880740c7816 */ /* 0x020fca00000000ff */
[----:B------:R-:W-:-:S07]  /*6360*/  IMAD R15, R12, R115, RZ ;  /* 0x000000730c0f7224 */ /* 0x000fce00078e02ff */
.L_x_200:
[----:B------:R-:W-:Y:S05]  /*6370*/  BSYNC B1 ;  /* 0x0000000000017941 */ /* 0x000fea0003800000 */
.L_x_199:
        /* <DEDUP_REMOVED lines=9> */
[----:B------:R-:W-:Y:S01]  /*6410*/  ISETP.LT.OR P3, PT, R0, 0x9, !P3 ;  /* 0x000000090000780c */ /* 0x000fe20005f61670 */
[----:B------:R-:W-:-:S12]  /*6420*/  @P1 BRA `(.L_x_202) ;  /* 0x00000000000c1947 */ /* 0x000fd80003800000 */
[----:B------:R-:W5:Y:S02]  /*6430*/  LDG.E.U8 R116, desc[UR36][R10.64+0xa0] ;  /* 0x0000a0240a747981 */ /* 0x000f64000c1e1100 */
[----:B-----5:R-:W-:-:S05]  /*6440*/  PRMT R12, R116, 0x8880, RZ ;  /* 0x00008880740c7816 */ /* 0x020fca00000000ff */
[----:B------:R-:W-:-:S07]  /*6450*/  IMAD R15, R12, R115, RZ ;  /* 0x000000730c0f7224 */ /* 0x000fce00078e02ff */
.L_x_202:
[----:B------:R-:W-:Y:S05]  /*6460*/  BSYNC B1 ;  /* 0x0000000000017941 */ /* 0x000fea0003800000 */
.L_x_201:
[----:B------:R-:W-:Y:S01]  /*6470*/  @!P1 IMAD R3, R26, R114, R15 ;  /* 0x000000721a039224 */ /* 0x000fe200078e020f */
[----:B------:R-:W-:Y:S04]  /*6480*/  BSSY B1, `(.L_x_203) ;  /* 0x0000006000017945 */ /* 0x000fe80003800000 */
[----:B------:R0:W-:Y:S01]  /*6490*/  @!P1 STG.E.U8 desc[UR36][R6.64+0xa0], R3 ;  /* 0x0000a00306009986 */ /* 0x0001e2000c101124 */
[----:B------:R-:W-:Y:S05]  /*64a0*/  @P0 BRA `(.L_x_204) ;  /* 0x00000000000c0947 */ /* 0x000fea0003800000 */
[----:B------:R-:W5:Y:S02]  /*64b0*/  LDG.E.U8 R116, desc[UR36][R10.64+0xa1] ;  /* 0x0000a1240a747981 */ /* 0x000f64000c1e1100 */
[----:B-----5:R-:W-:-:S05]  /*64c0*/  PRMT R12, R116, 0x8880, RZ ;  /* 0x00008880740c7816 */ /* 0x020fca00000000ff */
[----:B------:R-:W-:-:S07]  /*64d0*/  IMAD R15, R12, R115, RZ ;  /* 0x000000730c0f7224 */ /* 0x000fce00078e02ff */
.L_x_204:
[----:B------:R-:W-:Y:S05]  /*64e0*/  BSYNC B1 ;  /* 0x0000000000017941 */ /* 0x000fea0003800000 */
.L_x_203:
[----:B------:R-:W-:Y:S01]  /*64f0*/  @!P0 IMAD R27, R27, R114, R15 ;  /* 0x000000721b1b8224 */ /* 0x000fe200078e020f */
[----:B------:R-:W-:Y:S04]  /*6500*/  BSSY B1, `(.L_x_205) ;  /* 0x0000006000017945 */ /* 0x000fe80003800000 */
[----:B------:R0:W-:Y:S01]  /*6510*/  @!P0 STG.E.U8 desc[UR36][R6.64+0xa1], R27 ;  /* 0x0000a11b06008986 */ /* 0x0001e2000c101124 */
[----:B------:R-:W-:Y:S05]  /*6520*/  @P5 BRA `(.L_x_206) ;  /* 0x00000000000c5947 */ /* 0x000fea0003800000 */
[----:B------:R-:W5:Y:S02]  /*6530*/  LDG.E.U8 R116, desc[UR36][R8.64+0xa8] ;  /* 0x0000a82408747981 */ /* 0x000f64000c1e1100 */
[----:B-----5:R-:W-:-:S05]  /*6540*/  PRMT R12, R116, 0x8880, RZ ;  /* 0x00008880740c7816 */ /* 0x020fca00000000ff */
[----:B------:R-:W-:-:S07]  /*6550*/  IMAD R15, R12, R115, RZ ;  /* 0x000000730c0f7224 */ /* 0x000fce00078e02ff */
.L_x_206:
[----:B------:R-:W-:Y:S05]  /*6560*/  BSYNC B1 ;  /* 0x0000000000017941 */ /* 0x000fea0003800000 */
.L_x_205:
[----:B0-----:R-:W-:Y:S01]  /*6570*/  @!P5 IMAD R3, R28, R114, R15 ;  /* 0x000000721c03d224 */ /* 0x001fe200078e020f */
[----:B------:R-:W-:Y:S04]  /*6580*/  BSSY B1, `(.L_x_207) ;  /* 0x0000006000017945 */ /* 0x000fe80003800000 */
[----:B------:R0:W-:Y:S01]  /*6590*/  @!P5 STG.E.U8 desc[UR36][R4.64+0xa8], R3 ;  /* 0x0000a8030400d986 */ /* 0x0001e2000c101124 */
[----:B------:R-:W-:Y:S05]  /*65a0*/  @P4 BRA `(.L_x_208) ;  /* 0x00000000000c4947 */ /* 0x000fea0003800000 */
[----:B------:R-:W5:Y:S02]  /*65b0*/  LDG.E.U8 R116, desc[UR36][R8.64+0xa9] ;  /* 0x0000a92408747981 */ /* 0x000f64000c1e1100 */
[----:B-----5:R-:W-:-:S05]  /*65c0*/  PRMT R12, R116, 0x8880, RZ ;  /* 0x00008880740c7816 */ /* 0x020fca00000000ff */
[----:B------:R-:W-:-:S07]  /*65d0*/  IMAD R15, R12, R115, RZ ;  /* 0x000000730c0f7224 */ /* 0x000fce00078e02ff */
.L_x_208:
[----:B------:R-:W-:Y:S05]  /*65e0*/  BSYNC B1 ;  /* 0x0000000000017941 */ /* 0x000fea0003800000 */
.L_x_207:
[----:B------:R-:W-:Y:S01]  /*65f0*/  @!P4 IMAD R29, R29, R114, R15 ;  /* 0x000000721d1dc224 */ /* 0x000fe200078e020f */
[----:B------:R-:W-:Y:S04]  /*6600*/  BSSY B1, `(.L_x_209) ;  /* 0x0000006000017945 */ /* 0x000fe80003800000 */
[----:B------:R0:W-:Y:S01]  /*6610*/  @!P4 STG.E.U8 desc[UR36][R4.64+0xa9], R29 ;  /* 0x0000a91d0400c986 */ /* 0x0001e2000c101124 */
[----:B------:R-:W-:Y:S05]  /*6620*/  @P3 BRA `(.L_x_210) ;  /* 0x00000000000c3947 */ /* 0x000fea0003800000 */
[----:B------:R-:W0:Y:S02]  /*6630*/  LDG.E.U8 R116, desc[UR36][R10.64+0xa8] ;  /* 0x0000a8240a747981 */ /* 0x000e24000c1e1100 */
[----:B012-4-:R-:W-:-:S05]  /*6640*/  PRMT R4, R116, 0x8880, RZ ;  /* 0x0000888074047816 */ /* 0x017fca00000000ff */
[----:B------:R-:W-:-:S07]  /*6650*/  IMAD R15, R4, R115, RZ ;  /* 0x00000073040f7224 */ /* 0x000fce00078e02ff */
.L_x_210:
[----:B------:R-:W-:Y:S05]  /*6660*/  BSYNC B1 ;  /* 0x0000000000017941 */ /* 0x000fea0003800000 */
.L_x_209:
[----:B0-----:R-:W-:Y:S01]  /*6670*/  @!P3 IMAD R3, R30, R114, R15 ;  /* 0x000000721e03b224 */ /* 0x001fe200078e020f */
[----:B------:R-:W-:Y:S01]  /*6680*/  ISETP.LT.OR P2, PT, R0, 0x9, !P2 ;  /* 0x000000090000780c */ /* 0x000fe20005741670 */
[----:B------:R-:W-:Y:S03]  /*6690*/  BSSY B1, `(.L_x_211) ;  /* 0x0000006000017945 */ /* 0x000fe60003800000 */
[----:B------:R0:W-:Y:S09]  /*66a0*/  @!P3 STG.E.U8 desc[UR36][R6.64+0xa8], R3 ;  /* 0x0000a8030600b986 */ /* 0x0001f2000c101124 */
[----:B------:R-:W-:Y:S05]  /*66b0*/  @P2 BRA `(.L_x_212) ;  /* 0x00000000000c2947 */ /* 0x000fea0003800000 */
[----:B------:R-:W5:Y:S02]  /*66c0*/  LDG.E.U8 R116, desc[UR36][R10.64+0xa9] ;  /* 0x0000a9240a747981 */ /* 0x000f64000c1e1100 */
[----:B-----5:R-:W-:-:S05]  /*66d0*/  PRMT R0, R116, 0x8880, RZ ;  /* 0x0000888074007816 */ /* 0x020fca00000000ff */
[----:B------:R-:W-:-:S07]  /*66e0*/  IMAD R15, R0, R115, RZ ;  /* 0x00000073000f7224 */ /* 0x000fce00078e02ff */
.L_x_212:
[----:B------:R-:W-:Y:S05]  /*66f0*/  BSYNC B1 ;  /* 0x0000000000017941 */ /* 0x000fea0003800000 */
.L_x_211:
[----:B------:R-:W-:Y:S01]  /*6700*/  IMAD R15, R31, R114, R15 ;  /* 0x000000721f0f7224 */ /* 0x000fe200078e020f */
[----:B------:R-:W-:Y:S06]  /*6710*/  @P2 BRA `(.L_x_213) ;  /* 0x0000001000d82947 */ /* 0x000fec0003800000 */
[----:B------:R0:W-:Y:S01]  /*6720*/  STG.E.U8 desc[UR36][R6.64+0xa9], R15 ;  /* 0x0000a90f06007986 */ /* 0x0001e2000c101124 */
[----:B------:R-:W-:Y:S05]  /*6730*/  BRA `(.L_x_213) ;  /* 0x0000001000d07947 */ /* 0x000fea0003800000 */
.L_x_36:
[C---:B------:R-:W-:Y:S02]  /*6740*/  ISETP.GE.AND P1, PT, R3.reuse, 0x1, PT ;  /* 0x000000010300780c */ /* 0x040fe40003f26270 */
[----:B------:R-:W-:Y:S02]  /*6750*/  ISETP.GE.AND P2, PT, R3, 0x2, PT ;  /* 0x000000020300780c */ /* 0x000fe40003f46270 */
[C---:B------:R-:W-:Y:S02]  /*6760*/  ISETP.LT.OR P3, PT, R0.reuse, 0x1, !P1 ;  /* 0x000000010000780c */ /* 0x040fe40004f61670 */
[C---:B------:R-:W-:Y:S02]  /*6770*/  ISETP.LT.OR P4, PT, R0.reuse, 0x1, !P2 ;  /* 0x000000010000780c */ /* 0x040fe40005781670 */
[C---:B------:R-:W-:Y:S02]  /*6780*/  ISETP.LT.OR P1, PT, R0.reuse, 0x9, !P1 ;  /* 0x000000090000780c */ /* 0x040fe40004f21670 */
[----:B------:R-:W-:-:S02]  /*6790*/  ISETP.LT.OR P2, PT, R0, 0x9, !P2 ;  /* 0x000000090000780c */ /* 0x000fc40005741670 */
[C---:B------:R-:W-:Y:S02]  /*67a0*/  ISETP.GE.AND P5, PT, R3.reuse, 0x9, PT ;  /* 0x000000090300780c */ /* 0x040fe40003fa6270 */
[----:B------:R-:W-:-:S03]  /*67b0*/  ISETP.GE.AND P0, PT, R3, 0xa, PT ;  /* 0x0000000a0300780c */ /* 0x000fc60003f06270 */
[-C--:B------:R-:W-:Y:S02]  /*67c0*/  @!P3 IMAD R9, R104, R114.reuse, RZ ;  /* 0x000000726809b224 */ /* 0x080fe400078e02ff */
[-C--:B------:R-:W-:Y:S02]  /*67d0*/  @!P4 IMAD R105, R105, R114.reuse, RZ ;  /* 0x000000726969c224 */ /* 0x080fe400078e02ff */
[-C--:B------:R-:W-:Y:S01]  /*67e0*/  @!P1 IMAD R11, R106, R114.reuse, RZ ;  /* 0x000000726a0b9224 */ /* 0x080fe200078e02ff */
[----:B------:R0:W-:Y:S01]  /*67f0*/  @!P3 STG.E.U8 desc[UR36][R4.64], R9 ;  /* 0x000000090400b986 */ /* 0x0001e2000c101124 */
[C---:B------:R-:W-:Y:S01]  /*6800*/  ISETP.LT.OR P3, PT, R0.reuse, 0x1, !P5 ;  /* 0x000000010000780c */ /* 0x040fe20006f61670 */
[----:B------:R-:W-:Y:S02]  /*6810*/  @!P2 IMAD R107, R107, R114, RZ ;  /* 0x000000726b6ba224 */ /* 0x000fe400078e02ff */
[----:B------:R-:W-:Y:S01]  /*6820*/  @!P4 STG.E.U8 desc[UR36][R4.64+0x1], R105 ;  /* 0x000001690400c986 */ /* 0x000fe2000c101124 */
[----:B------:R-:W-:-:S02]  /*6830*/  ISETP.LT.OR P4, PT, R0, 0x1, !P0 ;  /* 0x000000010000780c */ /* 0x000fc40004781670 */
[C---:B------:R-:W-:Y:S01]  /*6840*/  ISETP.LT.OR P0, PT, R0.reuse, 0x9, !P0 ;  /* 0x000000090000780c */ /* 0x040fe20004701670 */
[----:B------:R1:W-:Y:S01]  /*6850*/  @!P1 STG.E.U8 desc[UR36][R6.64], R11 ;  /* 0x0000000b06009986 */ /* 0x0003e2000c101124 */
[----:B------:R-:W-:Y:S02]  /*6860*/  ISETP.LT.OR P1, PT, R0, 0x9, !P5 ;  /* 0x000000090000780c */ /* 0x000fe40006f21670 */
[C---:B------:R-:W-:Y:S01]  /*6870*/  ISETP.GE.AND P5, PT, R3.reuse, 0x11, PT ;  /* 0x000000110300780c */ /* 0x040fe20003fa6270 */
[----:B------:R-:W-:Y:S01]  /*6880*/  @!P2 STG.E.U8 desc[UR36][R6.64+0x1], R107 ;  /* 0x0000016b0600a986 */ /* 0x000fe2000c101124 */
[----:B------:R-:W-:Y:S01]  /*6890*/  ISETP.GE.AND P2, PT, R3, 0x12, PT ;  /* 0x000000120300780c */ /* 0x000fe20003f46270 */
[----:B------:R-:W-:-:S04]  /*68a0*/  @!P3 IMAD R13, R108, R114, RZ ;  /* 0x000000726c0db224 */ /* 0x000fc800078e02ff */
[-C--:B------:R-:W-:Y:S01]  /*68b0*/  @!P4 IMAD R109, R109, R114.reuse, RZ ;  /* 0x000000726d6dc224 */ /* 0x080fe200078e02ff */
[----:B------:R-:W-:Y:S01]  /*68c0*/  @!P3 STG.E.U8 desc[UR36][R4.64+0x8], R13 ;  /* 0x0000080d0400b986 */ /* 0x000fe2000c101124 */
[C---:B------:R-:W-:Y:S01]  /*68d0*/  ISETP.LT.OR P3, PT, R0.reuse, 0x1, !P5 ;  /* 0x000000010000780c */ /* 0x040fe20006f61670 */
[-C--:B------:R-:W-:Y:S02]  /*68e0*/  @!P0 IMAD R111, R111, R114.reuse, RZ ;  /* 0x000000726f6f8224 */ /* 0x080fe400078e02ff */
[----:B------:R-:W-:Y:S01]  /*68f0*/  @!P4 STG.E.U8 desc[UR36][R4.64+0x9], R109 ;  /* 0x0000096d0400c986 */ /* 0x000fe2000c101124 */
[----:B------:R-:W-:Y:S01]  /*6900*/  ISETP.LT.OR P4, PT, R0, 0x1, !P2 ;  /* 0x000000010000780c */ /* 0x000fe20005781670 */
[----:B0-----:R-:W-:Y:S01]  /*6910*/  @!P1 IMAD R9, R110, R114, RZ ;  /* 0x000000726e099224 */ /* 0x001fe200078e02ff */
[----:B------:R-:W-:Y:S01]  /*6920*/  ISETP.LT.OR P2, PT, R0, 0x9, !P2 ;  /* 0x000000090000780c */ /* 0x000fe20005741670 */
[----:B------:R-:W-:Y:S01]  /*6930*/  @!P0 STG.E.U8 desc[UR36][R6.64+0x9], R111 ;  /* 0x0000096f06008986 */ /* 0x000fe2000c101124 */
[----:B------:R-:W-:-:S03]  /*6940*/  ISETP.GE.AND P0, PT, R3, 0x1a, PT ;  /* 0x0000001a0300780c */ /* 0x000fc60003f06270 */
[----:B------:R0:W-:Y:S01]  /*6950*/  @!P1 STG.E.U8 desc[UR36][R6.64+0x8], R9 ;  /* 0x0000080906009986 */ /* 0x0001e2000c101124 */
[----:B------:R-:W-:Y:S01]  /*6960*/  ISETP.LT.OR P1, PT, R0, 0x9, !P5 ;  /* 0x000000090000780c */ /* 0x000fe20006f21670 */
[----:B-1----:R-:W-:Y:S01]  /*6970*/  @!P3 IMAD R11, R96, R114, RZ ;  /* 0x00000072600bb224 */ /* 0x002fe200078e02ff */
[----:B------:R-:W-:-:S03]  /*6980*/  ISETP.GE.AND P5, PT, R3, 0x19, PT ;  /* 0x000000190300780c */ /* 0x000fc60003fa6270 */
[-C--:B------:R-:W-:Y:S01]  /*6990*/  @!P4 IMAD R97, R97, R114.reuse, RZ ;  /* 0x000000726161c224 */ /* 0x080fe200078e02ff */
[----:B------:R-:W-:Y:S01]  /*69a0*/  @!P3 STG.E.U8 desc[UR36][R4.64+0x10], R11 ;  /* 0x0000100b0400b986 */ /* 0x000fe2000c101124 */
[C---:B------:R-:W-:Y:S01]  /*69b0*/  ISETP.LT.OR P3, PT, R0.reuse, 0x1, !P5 ;  /* 0x000000010000780c */ /* 0x040fe20006f61670 */
[-C--:B------:R-:W-:Y:S02]  /*69c0*/  @!P2 IMAD R99, R99, R114.reuse, RZ ;  /* 0x000000726363a224 */ /* 0x080fe400078e02ff */
[----:B------:R-:W-:Y:S01]  /*69d0*/  @!P4 STG.E.U8 desc[UR36][R4.64+0x11], R97 ;  /* 0x000011610400c986 */ /* 0x000fe2000c101124 */
[----:B------:R-:W-:Y:S02]  /*69e0*/  ISETP.LT.OR P4, PT, R0, 0x1, !P0 ;  /* 0x000000010000780c */ /* 0x000fe40004781670 */
[----:B0-----:R-:W-:Y:S01]  /*69f0*/  @!P1 IMAD R9, R98, R114, RZ ;  /* 0x0000007262099224 */ /* 0x001fe200078e02ff */
[----:B------:R-:W-:Y:S01]  /*6a00*/  @!P2 STG.E.U8 desc[UR36][R6.64+0x11], R99 ;  /* 0x000011630600a986 */ /* 0x000fe2000c101124 */
[----:B------:R-:W-:-:S02]  /*6a10*/  ISETP.LT.OR P0, PT, R0, 0x9, !P0 ;  /* 0x000000090000780c */ /* 0x000fc40004701670 */
[C---:B------:R-:W-:Y:S01]  /*6a20*/  ISETP.GE.AND P2, PT, R3.reuse, 0x22, PT ;  /* 0x000000220300780c */ /* 0x040fe20003f46270 */
[----:B------:R0:W-:Y:S01]  /*6a30*/  @!P1 STG.E.U8 desc[UR36][R6.64+0x10], R9 ;  /* 0x0000100906009986 */ /* 0x0001e2000c101124 */
[----:B------:R-:W-:Y:S01]  /*6a40*/  ISETP.LT.OR P1, PT, R0, 0x9, !P5 ;  /* 0x000000090000780c */ /* 0x000fe20006f21670 */
[----:B------:R-:W-:Y:S01]  /*6a50*/  @!P3 IMAD R13, R100, R114, RZ ;  /* 0x00000072640db224 */ /* 0x000fe200078e02ff */
[----:B------:R-:W-:-:S03]  /*6a60*/  ISETP.GE.AND P5, PT, R3, 0x21, PT ;  /* 0x000000210300780c */ /* 0x000fc60003fa6270 */
[-C--:B------:R-:W-:Y:S01]  /*6a70*/  @!P4 IMAD R101, R101, R114.reuse, RZ ;  /* 0x000000726565c224 */ /* 0x080fe200078e02ff */
[----:B------:R-:W-:Y:S01]  /*6a80*/  @!P3 STG.E.U8 desc[UR36][R4.64+0x18], R13 ;  /* 0x0000180d0400b986 */ /* 0x000fe2000c101124 */
[C---:B------:R-:W-:Y:S02]  /*6a90*/  ISETP.LT.OR P3, PT, R0.reuse, 0x1, !P5 ;  /* 0x000000010000780c */ /* 0x040fe40006f61670 */
[-C--:B------:R-:W-:Y:S01]  /*6aa0*/  @!P0 IMAD R103, R103, R114.reuse, RZ ;  /* 0x0000007267678224 */ /* 0x080fe200078e02ff */
        /* <DEDUP_REMOVED lines=87> */
[----:B------:R-:W-:Y:S01]  /*7020*/  ISETP.LT.OR P2, PT, R0, 0x9, !P2 ;  /* 0x000000090000780c */ /* 0x000fe20005741670 */
[----:B------:R-:W-:Y:S01]  /*7030*/  @!P0 STG.E.U8 desc[UR36][R6.64+0x49], R79 ;  /* 0x0000494f06008986 */ /* 0x000fe2000c101124 */
[----:B------:R-:W-:-:S03]  /*7040*/  ISETP.GE.AND P0, PT, R3, 0x5a, PT ;  /* 0x0000005a0300780c */ /* 0x000fc60003f06270 */
[----:B------:R0:W-:Y:S01]  /*7050*/  @!P1 STG.E.U8 desc[UR36][R6.64+0x48], R9 ;  /* 0x0000480906009986 */ /* 0x0001e2000c101124 */
[-C--:B------:R-:W-:Y:S01]  /*7060*/  @!P3 IMAD R11, R64, R114.reuse, RZ ;  /* 0x00000072400bb224 */ /* 0x080fe200078e02ff */
[C---:B------:R-:W-:Y:S02]  /*7070*/  ISETP.LT.OR P1, PT, R0.reuse, 0x9, !P5 ;  /* 0x000000090000780c */ /* 0x040fe40006f21670 */
[----:B------:R-:W-:Y:S01]  /*7080*/  ISETP.GE.AND P5, PT, R3, 0x59, PT ;  /* 0x000000590300780c */ /* 0x000fe20003fa6270 */
[-C--:B------:R-:W-:Y:S01]  /*7090*/  @!P4 IMAD R65, R65, R114.reuse, RZ ;  /* 0x000000724141c224 */ /* 0x080fe200078e02ff */
[----:B------:R-:W-:Y:S02]  /*70a0*/  @!P3 STG.E.U8 desc[UR36][R4.64+0x50], R11 ;  /* 0x0000500b0400b986 */ /* 0x000fe4000c101124 */
[C---:B------:R-:W-:Y:S01]  /*70b0*/  ISETP.LT.OR P3, PT, R0.reuse, 0x1, !P5 ;  /* 0x000000010000780c */ /* 0x040fe20006f61670 */
[----:B------:R-:W-:Y:S01]  /*70c0*/  @!P2 IMAD R67, R67, R114, RZ ;  /* 0x000000724343a224 */ /* 0x000fe200078e02ff */
[----:B------:R-:W-:Y:S01]  /*70d0*/  @!P4 STG.E.U8 desc[UR36][R4.64+0x51], R65 ;  /* 0x000051410400c986 */ /* 0x000fe2000c101124 */
[----:B------:R-:W-:-:S02]  /*70e0*/  ISETP.LT.OR P4, PT, R0, 0x1, !P0 ;  /* 0x000000010000780c */ /* 0x000fc40004781670 */
[----:B------:R-:W-:Y:S01]  /*70f0*/  ISETP.LT.OR P0, PT, R0, 0x9, !P0 ;  /* 0x000000090000780c */ /* 0x000fe20004701670 */
[----:B------:R-:W-:Y:S01]  /*7100*/  @!P2 STG.E.U8 desc[UR36][R6.64+0x51], R67 ;  /* 0x000051430600a986 */ /* 0x000fe2000c101124 */
[-C--:B0-----:R-:W-:Y:S01]  /*7110*/  @!P1 IMAD R9, R66, R114.reuse, RZ ;  /* 0x0000007242099224 */ /* 0x081fe200078e02ff */
[----:B------:R-:W-:Y:S02]  /*7120*/  ISETP.LT.OR P2, PT, R0, 0x9, !P5 ;  /* 0x000000090000780c */ /* 0x000fe40006f41670 */
[C---:B------:R-:W-:Y:S02]  /*7130*/  ISETP.GE.AND P5, PT, R3.reuse, 0x62, PT ;  /* 0x000000620300780c */ /* 0x040fe40003fa6270 */
[----:B------:R0:W-:Y:S01]  /*7140*/  @!P1 STG.E.U8 desc[UR36][R6.64+0x50], R9 ;  /* 0x0000500906009986 */ /* 0x0001e2000c101124 */
[-C--:B------:R-:W-:Y:S01]  /*7150*/  @!P3 IMAD R13, R68, R114.reuse, RZ ;  /* 0x00000072440db224 */ /* 0x080fe200078e02ff */
[----:B------:R-:W-:Y:S02]  /*7160*/  ISETP.GE.AND P1, PT, R3, 0x61, PT ;  /* 0x000000610300780c */ /* 0x000fe40003f26270 */
[----:B------:R-:W-:-:S02]  /*7170*/  @!P4 IMAD R69, R69, R114, RZ ;  /* 0x000000724545c224 */ /* 0x000fc400078e02ff */
[----:B------:R-:W-:Y:S01]  /*7180*/  @!P3 STG.E.U8 desc[UR36][R4.64+0x58], R13 ;  /* 0x0000580d0400b986 */ /* 0x000fe2000c101124 */
[C---:B------:R-:W-:Y:S01]  /*7190*/  ISETP.LT.OR P3, PT, R0.reuse, 0x1, !P1 ;  /* 0x000000010000780c */ /* 0x040fe20004f61670 */
[-C--:B------:R-:W-:Y:S01]  /*71a0*/  @!P0 IMAD R71, R71, R114.reuse, RZ ;  /* 0x0000007247478224 */ /* 0x080fe200078e02ff */
[C---:B------:R-:W-:Y:S01]  /*71b0*/  ISETP.LT.OR P1, PT, R0.reuse, 0x9, !P1 ;  /* 0x000000090000780c */ /* 0x040fe20004f21670 */
[----:B------:R-:W-:Y:S01]  /*71c0*/  @!P4 STG.E.U8 desc[UR36][R4.64+0x59], R69 ;  /* 0x000059450400c986 */ /* 0x000fe2000c101124 */
[----:B------:R-:W-:Y:S01]  /*71d0*/  ISETP.LT.OR P4, PT, R0, 0x1, !P5 ;  /* 0x000000010000780c */ /* 0x000fe20006f81670 */
[----:B0-----:R-:W-:Y:S01]  /*71e0*/  @!P2 IMAD R9, R70, R114, RZ ;  /* 0x000000724609a224 */ /* 0x001fe200078e02ff */
[----:B------:R-:W-:Y:S01]  /*71f0*/  ISETP.LT.OR P5, PT, R0, 0x9, !P5 ;  /* 0x000000090000780c */ /* 0x000fe20006fa1670 */
[----:B------:R-:W-:Y:S01]  /*7200*/  @!P0 STG.E.U8 desc[UR36][R6.64+0x59], R71 ;  /* 0x0000594706008986 */ /* 0x000fe2000c101124 */
[----:B------:R-:W-:-:S03]  /*7210*/  ISETP.GE.AND P0, PT, R3, 0x6a, PT ;  /* 0x0000006a0300780c */ /* 0x000fc60003f06270 */
[----:B------:R0:W-:Y:S01]  /*7220*/  @!P2 STG.E.U8 desc[UR36][R6.64+0x58], R9 ;  /* 0x000058090600a986 */ /* 0x0001e2000c101124 */
[----:B------:R-:W-:Y:S01]  /*7230*/  ISETP.GE.AND P2, PT, R3, 0x69, PT ;  /* 0x000000690300780c */ /* 0x000fe20003f46270 */
[----:B------:R-:W-:-:S04]  /*7240*/  @!P3 IMAD R11, R56, R114, RZ ;  /* 0x00000072380bb224 */ /* 0x000fc800078e02ff */
[-C--:B------:R-:W-:Y:S01]  /*7250*/  @!P4 IMAD R57, R57, R114.reuse, RZ ;  /* 0x000000723939c224 */ /* 0x080fe200078e02ff */
[----:B------:R-:W-:Y:S01]  /*7260*/  @!P3 STG.E.U8 desc[UR36][R4.64+0x60], R11 ;  /* 0x0000600b0400b986 */ /* 0x000fe2000c101124 */
[C---:B------:R-:W-:Y:S01]  /*7270*/  ISETP.LT.OR P3, PT, R0.reuse, 0x1, !P2 ;  /* 0x000000010000780c */ /* 0x040fe20005761670 */
[-C--:B------:R-:W-:Y:S01]  /*7280*/  @!P5 IMAD R59, R59, R114.reuse, RZ ;  /* 0x000000723b3bd224 */ /* 0x080fe200078e02ff */
[C---:B------:R-:W-:Y:S01]  /*7290*/  ISETP.LT.OR P2, PT, R0.reuse, 0x9, !P2 ;  /* 0x000000090000780c */ /* 0x040fe20005741670 */
[----:B------:R-:W-:Y:S01]  /*72a0*/  @!P4 STG.E.U8 desc[UR36][R4.64+0x61], R57 ;  /* 0x000061390400c986 */ /* 0x000fe2000c101124 */
[----:B------:R-:W-:Y:S01]  /*72b0*/  ISETP.LT.OR P4, PT, R0, 0x1, !P0 ;  /* 0x000000010000780c */ /* 0x000fe20004781670 */
[----:B0-----:R-:W-:Y:S02]  /*72c0*/  @!P1 IMAD R9, R58, R114, RZ ;  /* 0x000000723a099224 */ /* 0x001fe400078e02ff */
[----:B------:R-:W-:Y:S01]  /*72d0*/  @!P5 STG.E.U8 desc[UR36][R6.64+0x61], R59 ;  /* 0x0000613b0600d986 */ /* 0x000fe2000c101124 */
[----:B------:R-:W-:-:S02]  /*72e0*/  ISETP.LT.OR P5, PT, R0, 0x9, !P0 ;  /* 0x000000090000780c */ /* 0x000fc400047a1670 */
[C---:B------:R-:W-:Y:S01]  /*72f0*/  ISETP.GE.AND P0, PT, R3.reuse, 0x72, PT ;  /* 0x000000720300780c */ /* 0x040fe20003f06270 */
[----:B------:R0:W-:Y:S01]  /*7300*/  @!P1 STG.E.U8 desc[UR36][R6.64+0x60], R9 ;  /* 0x0000600906009986 */ /* 0x0001e2000c101124 */
[----:B------:R-:W-:Y:S01]  /*7310*/  ISETP.GE.AND P1, PT, R3, 0x71, PT ;  /* 0x000000710300780c */ /* 0x000fe20003f26270 */
[----:B------:R-:W-:-:S04]  /*7320*/  @!P3 IMAD R13, R60, R114, RZ ;  /* 0x000000723c0db224 */ /* 0x000fc800078e02ff */
[-C--:B------:R-:W-:Y:S01]  /*7330*/  @!P4 IMAD R61, R61, R114.reuse, RZ ;  /* 0x000000723d3dc224 */ /* 0x080fe200078e02ff */
[----:B------:R-:W-:Y:S01]  /*7340*/  @!P3 STG.E.U8 desc[UR36][R4.64+0x68], R13 ;  /* 0x0000680d0400b986 */ /* 0x000fe2000c101124 */
[C---:B------:R-:W-:Y:S02]  /*7350*/  ISETP.LT.OR P3, PT, R0.reuse, 0x1, !P1 ;  /* 0x000000010000780c */ /* 0x040fe40004f61670 */
[-C--:B------:R-:W-:Y:S01]  /*7360*/  @!P5 IMAD R63, R63, R114.reuse, RZ ;  /* 0x000000723f3fd224 */ /* 0x080fe200078e02ff */
[----:B------:R-:W-:Y:S01]  /*7370*/  @!P4 STG.E.U8 desc[UR36][R4.64+0x69], R61 ;  /* 0x0000693d0400c986 */ /* 0x000fe2000c101124 */
[----:B------:R-:W-:Y:S01]  /*7380*/  ISETP.LT.OR P4, PT, R0, 0x1, !P0 ;  /* 0x000000010000780c */ /* 0x000fe20004781670 */
[----:B0-----:R-:W-:Y:S01]  /*7390*/  @!P2 IMAD R9, R62, R114, RZ ;  /* 0x000000723e09a224 */ /* 0x001fe200078e02ff */
[C---:B------:R-:W-:Y:S01]  /*73a0*/  ISETP.LT.OR P1, PT, R0.reuse, 0x9, !P1 ;  /* 0x000000090000780c */ /* 0x040fe20004f21670 */
        /* <DEDUP_REMOVED lines=13> */
[----:B------:R-:W-:Y:S01]  /*7480*/  ISETP.LT.OR P5, PT, R0, 0x9, !P5 ;  /* 0x000000090000780c */ /* 0x000fe20006fa1670 */
[----:B------:R-:W-:Y:S01]  /*7490*/  @!P0 STG.E.U8 desc[UR36][R6.64+0x71], R51 ;  /* 0x0000713306008986 */ /* 0x000fe2000c101124 */
[----:B------:R-:W-:-:S02]  /*74a0*/  ISETP.GE.AND P0, PT, R3, 0x81, PT ;  /* 0x000000810300780c */ /* 0x000fc40003f06270 */
[----:B------:R-:W-:Y:S01]  /*74b0*/  ISETP.LT.OR P2, PT, R0, 0x9, !P2 ;  /* 0x000000090000780c */ /* 0x000fe20005741670 */
[----:B------:R0:W-:Y:S01]  /*74c0*/  @!P1 STG.E.U8 desc[UR36][R6.64+0x70], R9 ;  /* 0x0000700906009986 */ /* 0x0001e2000c101124 */
[----:B------:R-:W-:Y:S01]  /*74d0*/  ISETP.GE.AND P1, PT, R3, 0x82, PT ;  /* 0x000000820300780c */ /* 0x000fe20003f26270 */
[----:B------:R-:W-:-:S04]  /*74e0*/  @!P3 IMAD R53, R53, R114, RZ ;  /* 0x000000723535b224 */ /* 0x000fc800078e02ff */
[-C--:B------:R-:W-:Y:S01]  /*74f0*/  @!P4 IMAD R13, R52, R114.reuse, RZ ;  /* 0x00000072340dc224 */ /* 0x080fe200078e02ff */
[----:B------:R-:W-:Y:S01]  /*7500*/  @!P3 STG.E.U8 desc[UR36][R4.64+0x79], R53 ;  /* 0x000079350400b986 */ /* 0x000fe2000c101124 */
[C---:B------:R-:W-:Y:S02]  /*7510*/  ISETP.LT.OR P3, PT, R0.reuse, 0x1, !P0 ;  /* 0x000000010000780c */ /* 0x040fe40004761670 */
[C---:B------:R-:W-:Y:S01]  /*7520*/  ISETP.LT.OR P0, PT, R0.reuse, 0x9, !P0 ;  /* 0x000000090000780c */ /* 0x040fe20004701670 */
[----:B------:R-:W-:Y:S01]  /*7530*/  @!P4 STG.E.U8 desc[UR36][R4.64+0x78], R13 ;  /* 0x0000780d0400c986 */ /* 0x000fe2000c101124 */
[----:B------:R-:W-:Y:S01]  /*7540*/  ISETP.LT.OR P4, PT, R0, 0x1, !P1 ;  /* 0x000000010000780c */ /* 0x000fe20004f81670 */
[-C--:B0-----:R-:W-:Y:S01]  /*7550*/  @!P5 IMAD R9, R54, R114.reuse, RZ ;  /* 0x000000723609d224 */ /* 0x081fe200078e02ff */
[----:B------:R-:W-:Y:S01]  /*7560*/  ISETP.LT.OR P1, PT, R0, 0x9, !P1 ;  /* 0x000000090000780c */ /* 0x000fe20004f21670 */
[----:B------:R-:W-:-:S03]  /*7570*/  @!P2 IMAD R55, R55, R114, RZ ;  /* 0x000000723737a224 */ /* 0x000fc600078e02ff */
[----:B------:R0:W-:Y:S01]  /*7580*/  @!P5 STG.E.U8 desc[UR36][R6.64+0x78], R9 ;  /* 0x000078090600d986 */ /* 0x0001e2000c101124 */
[C---:B------:R-:W-:Y:S02]  /*7590*/  ISETP.GE.AND P5, PT, R3.reuse, 0x89, PT ;  /* 0x000000890300780c */ /* 0x040fe40003fa6270 */
[-C--:B------:R-:W-:Y:S01]  /*75a0*/  @!P3 IMAD R11, R40, R114.reuse, RZ ;  /* 0x00000072280bb224 */ /* 0x080fe200078e02ff */
[----:B------:R-:W-:Y:S01]  /*75b0*/  @!P2 STG.E.U8 desc[UR36][R6.64+0x79], R55 ;  /* 0x000079370600a986 */ /* 0x000fe2000c101124 */
[----:B------:R-:W-:Y:S02]  /*75c0*/  ISETP.GE.AND P2, PT, R3, 0x8a, PT ;  /* 0x0000008a0300780c */ /* 0x000fe40003f46270 */
[-C--:B------:R-:W-:Y:S01]  /*75d0*/  @!P4 IMAD R41, R41, R114.reuse, RZ ;  /* 0x000000722929c224 */ /* 0x080fe200078e02ff */
        /* <DEDUP_REMOVED lines=54> */
[-C--:B------:R-:W-:Y:S02]  /*7940*/  @!P3 IMAD R11, R24, R114.reuse, RZ ;  /* 0x00000072180bb224 */ /* 0x080fe400078e02ff */
[-C--:B------:R-:W-:Y:S02]  /*7950*/  @!P1 IMAD R3, R26, R114.reuse, RZ ;  /* 0x000000721a039224 */ /* 0x080fe400078e02ff */
[-C--:B------:R-:W-:Y:S01]  /*7960*/  @!P4 IMAD R25, R25, R114.reuse, RZ ;  /* 0x000000721919c224 */ /* 0x080fe200078e02ff */
[----:B------:R1:W-:Y:S01]  /*7970*/  @!P3 STG.E.U8 desc[UR36][R4.64+0xa0], R11 ;  /* 0x0000a00b0400b986 */ /* 0x0003e2000c101124 */
[C---:B------:R-:W-:Y:S01]  /*7980*/  ISETP.LT.OR P3, PT, R0.reuse, 0x1, !P5 ;  /* 0x000000010000780c */ /* 0x040fe20006f61670 */
[----:B------:R-:W-:Y:S01]  /*7990*/  @!P0 IMAD R27, R27, R114, RZ ;  /* 0x000000721b1b8224 */ /* 0x000fe200078e02ff */
[C---:B------:R-:W-:Y:S01]  /*79a0*/  ISETP.LT.OR P5, PT, R0.reuse, 0x9, !P5 ;  /* 0x000000090000780c */ /* 0x040fe20006fa1670 */
[----:B------:R2:W-:Y:S01]  /*79b0*/  @!P4 STG.E.U8 desc[UR36][R4.64+0xa1], R25 ;  /* 0x0000a1190400c986 */ /* 0x0005e2000c101124 */
[----:B------:R-:W-:-:S02]  /*79c0*/  ISETP.LT.OR P4, PT, R0, 0x1, !P2 ;  /* 0x000000010000780c */ /* 0x000fc40005781670 */
[----:B------:R-:W-:Y:S01]  /*79d0*/  ISETP.LT.OR P2, PT, R0, 0x9, !P2 ;  /* 0x000000090000780c */ /* 0x000fe20005741670 */
[----:B------:R2:W-:Y:S04]  /*79e0*/  @!P1 STG.E.U8 desc[UR36][R6.64+0xa0], R3 ;  /* 0x0000a00306009986 */ /* 0x0005e8000c101124 */
[----:B------:R2:W-:Y:S02]  /*79f0*/  @!P0 STG.E.U8 desc[UR36][R6.64+0xa1], R27 ;  /* 0x0000a11b06008986 */ /* 0x0005e4000c101124 */
[-C--:B0-----:R-:W-:Y:S02]  /*7a00*/  @!P3 IMAD R9, R28, R114.reuse, RZ ;  /* 0x000000721c09b224 */ /* 0x081fe400078e02ff */
[-C--:B-1----:R-:W-:Y:S02]  /*7a10*/  @!P5 IMAD R11, R30, R114.reuse, RZ ;  /* 0x000000721e0bd224 */ /* 0x082fe400078e02ff */
[-C--:B------:R-:W-:Y:S01]  /*7a20*/  @!P4 IMAD R29, R29, R114.reuse, RZ ;  /* 0x000000721d1dc224 */ /* 0x080fe200078e02ff */
[----:B------:R2:W-:Y:S01]  /*7a30*/  @!P3 STG.E.U8 desc[UR36][R4.64+0xa8], R9 ;  /* 0x0000a8090400b986 */ /* 0x0005e2000c101124 */
[----:B------:R-:W-:-:S03]  /*7a40*/  @!P2 IMAD R31, R31, R114, RZ ;  /* 0x000000721f1fa224 */ /* 0x000fc600078e02ff */
[----:B------:R2:W-:Y:S04]  /*7a50*/  @!P4 STG.E.U8 desc[UR36][R4.64+0xa9], R29 ;  /* 0x0000a91d0400c986 */ /* 0x0005e8000c101124 */
[----:B------:R2:W-:Y:S04]  /*7a60*/  @!P5 STG.E.U8 desc[UR36][R6.64+0xa8], R11 ;  /* 0x0000a80b0600d986 */ /* 0x0005e8000c101124 */
[----:B------:R2:W-:Y:S02]  /*7a70*/  @!P2 STG.E.U8 desc[UR36][R6.64+0xa9], R31 ;  /* 0x0000a91f0600a986 */ /* 0x0005e4000c101124 */
.L_x_213:
[----:B------:R-:W-:Y:S05]  /*7a80*/  BSYNC B0 ;  /* 0x0000000000007941 */ /* 0x000fea0003800000 */
.L_x_35:
[----:B------:R-:W-:Y:S01]  /*7a90*/  ULDC UR4, c[0x0][0xc] ;  /* 0x0000030000047ab9 */ /* 0x000fe20000000800 */
[----:B------:R-:W-:Y:S01]  /*7aa0*/  ULDC UR5, c[0x0][0x10] ;  /* 0x0000040000057ab9 */ /* 0x000fe20000000800 */
[----:B0-2---:R-:W0:Y:S01]  /*7ab0*/  LDC R3, c[0x0][0x14] ;  /* 0x00000500ff037b82 */ /* 0x005e220000000800 */
[----:B------:R-:W-:Y:S01]  /*7ac0*/  UIMAD.WIDE.U32 UR4, UR4, UR5, URZ ;  /* 0x00000005040472a5 */ /* 0x000fe2000f8e003f */
[----:B------:R-:W-:Y:S01]  /*7ad0*/  PRMT R0, RZ, 0x7610, R0 ;  /* 0x00007610ff007816 */ /* 0x000fe20000000000 */
[----:B------:R-:W-:Y:S02]  /*7ae0*/  IMAD.MOV.U32 R117, RZ, RZ, -0x1 ;  /* 0xffffffffff757424 */ /* 0x000fe400078e00ff */
[----:B------:R-:W-:Y:S02]  /*7af0*/  IMAD.MOV.U32 R112, RZ, RZ, -0x1 ;  /* 0xffffffffff707424 */ /* 0x000fe400078e00ff */
[----:B0-----:R-:W-:-:S04]  /*7b00*/  IMAD.WIDE.U32 R16, R3, UR4, R16 ;  /* 0x0000000403107c25 */ /* 0x001fc8000f8e0010 */
[----:B------:R-:W-:Y:S01]  /*7b10*/  IMAD R3, R3, UR5, RZ ;  /* 0x0000000503037c24 */ /* 0x000fe2000f8e02ff */
[----:B------:R-:W-:Y:S02]  /*7b20*/  ULDC.64 UR4, c[0x0][0x650] ;  /* 0x0001940000047ab9 */ /* 0x000fe40000000a00 */
[----:B------:R-:W-:Y:S01]  /*7b30*/  ISETP.GE.U32.AND P0, PT, R16, UR4, PT ;  /* 0x0000000410007c0c */ /* 0x000fe2000bf06070 */
[----:B------:R-:W-:-:S05]  /*7b40*/  IMAD.IADD R17, R17, 0x1, R3 ;  /* 0x0000000111117824 */ /* 0x000fca00078e0203 */
[----:B------:R-:W-:-:S13]  /*7b50*/  ISETP.GE.U32.AND.EX P0, PT, R17, UR5, PT, P0 ;  /* 0x0000000511007c0c */ /* 0x000fda000bf06100 */
[----:B------:R-:W-:Y:S05]  /*7b60*/  @P0 BRA `(.L_x_214) ;  /* 0x0000000400640947 */ /* 0x000fea0003800000 */
[----:B------:R-:W0:Y:S01]  /*7b70*/  S2R R12, SR_CTAID.X ;  /* 0x00000000000c7919 */ /* 0x000e220000002500 */
[----:B------:R-:W2:Y:S01]  /*7b80*/  LDC.64 R10, c[0x0][0x628] ;  /* 0x00018a00ff0a7b82 */ /* 0x000ea20000000a00 */
[----:B------:R-:W-:Y:S01]  /*7b90*/  ULDC UR4, c[0x0][0x150] ;  /* 0x0000540000047ab9 */ /* 0x000fe20000000800 */
[----:B------:R-:W-:Y:S01]  /*7ba0*/  IMAD.MOV.U32 R8, RZ, RZ, R16 ;  /* 0x000000ffff087224 */ /* 0x000fe200078e0010 */
[----:B------:R-:W0:Y:S01]  /*7bb0*/  S2R R24, SR_CTAID.Y ;  /* 0x0000000000187919 */ /* 0x000e220000002600 */
[----:B------:R-:W-:-:S04]  /*7bc0*/  IMAD.MOV.U32 R9, RZ, RZ, R17 ;  /* 0x000000ffff097224 */ /* 0x000fc800078e0011 */
[----:B-1----:R-:W1:Y:S08]  /*7bd0*/  LDC R21, c[0x0][0x144] ;  /* 0x00005100ff157b82 */ /* 0x002e700000000800 */
[----:B------:R-:W1:Y:S08]  /*7be0*/  LDC R0, c[0x0][0x630] ;  /* 0x00018c00ff007b82 */ /* 0x000e700000000800 */
[----:B------:R-:W1:Y:S01]  /*7bf0*/  LDC.64 R14, c[0x0][0x620] ;  /* 0x00018800ff0e7b82 */ /* 0x000e620000000a00 */
[----:B--2---:R-:W-:-:S04]  /*7c00*/  ISETP.NE.U32.AND P0, PT, R10, RZ, PT ;  /* 0x000000ff0a00720c */ /* 0x004fc80003f05070 */
[----:B------:R-:W-:Y:S02]  /*7c10*/  ISETP.NE.AND.EX P0, PT, R11, RZ, PT, P0 ;  /* 0x000000ff0b00720c */ /* 0x000fe40003f05300 */
[----:B0-----:R-:W-:-:S05]  /*7c20*/  I2FP.F32.U32 R3, R12 ;  /* 0x0000000c00037245 */ /* 0x001fca0000201000 */
[----:B------:R-:W-:-:S04]  /*7c30*/  FMUL R3, R3, UR4 ;  /* 0x0000000403037c20 */ /* 0x000fc80008400000 */
[----:B------:R0:W2:Y:S02]  /*7c40*/  F2I.U32.TRUNC.NTZ R20, R3 ;  /* 0x0000000300147305 */ /* 0x0000a4000020f000 */
[----:B------:R-:W-:Y:S05]  /*7c50*/  @!P0 BRA `(.L_x_215) ;  /* 0x0000000000288947 */ /* 0x000fea0003800000 */
[----:B0-----:R-:W0:Y:S02]  /*7c60*/  LDC R3, c[0x0][0x634] ;  /* 0x00018d00ff037b82 */ /* 0x001e240000000800 */
[----:B0-----:R-:W-:-:S05]  /*7c70*/  IADD3 R3, P0, R16, R3, RZ ;  /* 0x0000000310037210 */ /* 0x001fca0007f1e0ff */
[----:B------:R-:W-:-:S04]  /*7c80*/  IMAD.X R13, RZ, RZ, R17, P0 ;  /* 0x000000ffff0d7224 */ /* 0x000fc800000e0611 */
[----:B----4-:R-:W-:-:S04]  /*7c90*/  IMAD.WIDE.U32 R4, R13, R10, RZ ;  /* 0x0000000a0d047225 */ /* 0x010fc800078e00ff */
[----:B---3--:R-:W-:-:S04]  /*7ca0*/  IMAD.WIDE.U32 R6, P0, R3, R11, R4 ;  /* 0x0000000b03067225 */ /* 0x008fc80007800004 */
[----:B------:R-:W-:-:S04]  /*7cb0*/  IMAD.WIDE.U32 R4, R3, R10, RZ ;  /* 0x0000000a03047225 */ /* 0x000fc800078e00ff */
[----:B------:R-:W-:Y:S01]  /*7cc0*/  IMAD.X R9, RZ, RZ, RZ, P0 ;  /* 0x000000ffff097224 */ /* 0x000fe200000e06ff */
[----:B------:R-:W-:Y:S01]  /*7cd0*/  IADD3 RZ, P0, R5, R6, RZ ;  /* 0x0000000605ff7210 */ /* 0x000fe20007f1e0ff */
[----:B------:R-:W-:-:S04]  /*7ce0*/  IMAD.MOV.U32 R8, RZ, RZ, R7 ;  /* 0x000000ffff087224 */ /* 0x000fc800078e0007 */
[----:B------:R-:W-:-:S08]  /*7cf0*/  IMAD.WIDE.U32.X R8, R13, R11, R8, P0 ;  /* 0x0000000b0d087225 */ /* 0x000fd000000e0408 */
.L_x_215:
[----:B------:R-:W4:Y:S01]  /*7d00*/  LDC.64 R30, c[0x0][0x640] ;  /* 0x00019000ff1e7b82 */ /* 0x000f220000000a00 */
[-CC-:B-1----:R-:W-:Y:S01]  /*7d10*/  SHF.R.U64 R112, R8, R0.reuse, R9.reuse ;  /* 0x0000000008707219 */ /* 0x182fe20000001209 */
[----:B--2---:R-:W-:Y:S01]  /*7d20*/  IMAD.MOV R20, RZ, RZ, -R20 ;  /* 0x000000ffff147224 */ /* 0x004fe200078e0a14 */
[----:B------:R-:W-:Y:S01]  /*7d30*/  SHF.R.U32.HI R0, RZ, R0, R9 ;  /* 0x00000000ff007219 */ /* 0x000fe20000011609 */
[----:B------:R-:W-:Y:S01]  /*7d40*/  ULDC UR4, c[0x0][0x154] ;  /* 0x0000550000047ab9 */ /* 0x000fe20000000800 */
[----:B0-----:R-:W-:Y:S01]  /*7d50*/  IADD3 R3, P0, RZ, -R112, RZ ;  /* 0x80000070ff037210 */ /* 0x001fe20007f1e0ff */
[----:B------:R-:W-:Y:S02]  /*7d60*/  IMAD R26, R21, R20, R12 ;  /* 0x00000014151a7224 */ /* 0x000fe400078e020c */
[----:B---3--:R-:W0:Y:S01]  /*7d70*/  LDC R6, c[0x0][0x618] ;  /* 0x00018600ff067b82 */ /* 0x008e220000000800 */
[----:B------:R-:W-:Y:S02]  /*7d80*/  IMAD.MOV.U32 R7, RZ, RZ, 0x1 ;  /* 0x00000001ff077424 */ /* 0x000fe400078e00ff */
[----:B----4-:R-:W-:-:S04]  /*7d90*/  IMAD.X R5, RZ, RZ, ~R0, P0 ;  /* 0x000000ffff057224 */ /* 0x010fc800000e0e00 */
[-C--:B------:R-:W-:Y:S01]  /*7da0*/  IMAD R0, R5, R14.reuse, RZ ;  /* 0x0000000e05007224 */ /* 0x080fe200078e02ff */
[----:B------:R-:W1:Y:S01]  /*7db0*/  LDC R8, c[0x0][0x608] ;  /* 0x00018200ff087b82 */ /* 0x000e620000000800 */
[----:B------:R-:W-:-:S04]  /*7dc0*/  IMAD.WIDE.U32 R4, R3, R14, R16 ;  /* 0x0000000e03047225 */ /* 0x000fc800078e0010 */
[----:B------:R-:W-:Y:S01]  /*7dd0*/  IMAD R3, R3, R15, R0 ;  /* 0x0000000f03037224 */ /* 0x000fe200078e0200 */
[----:B------:R-:W-:Y:S02]  /*7de0*/  I2FP.F32.U32 R0, R24 ;  /* 0x0000001800007245 */ /* 0x000fe40000201000 */
[----:B------:R-:W2:Y:S01]  /*7df0*/  LDC R28, c[0x0][0x658] ;  /* 0x00019600ff1c7b82 */ /* 0x000ea20000000800 */
[----:B------:R-:W-:Y:S01]  /*7e00*/  IMAD.IADD R3, R5, 0x1, R3 ;  /* 0x0000000105037824 */ /* 0x000fe200078e0203 */
[----:B------:R-:W-:Y:S01]  /*7e10*/  ISETP.NE.U32.AND P0, PT, R30, RZ, PT ;  /* 0x000000ff1e00720c */ /* 0x000fe20003f05070 */
[----:B------:R-:W-:Y:S01]  /*7e20*/  FMUL R0, R0, UR4 ;  /* 0x0000000400007c20 */ /* 0x000fe20008400000 */
[----:B------:R-:W-:Y:S02]  /*7e30*/  IMAD.MOV.U32 R5, RZ, RZ, -0x1 ;  /* 0xffffffffff057424 */ /* 0x000fe400078e00ff */
[----:B------:R-:W-:Y:S01]  /*7e40*/  ISETP.NE.AND.EX P0, PT, R31, RZ, PT, P0 ;  /* 0x000000ff1f00720c */ /* 0x000fe20003f05300 */
[----:B------:R3:W4:Y:S01]  /*7e50*/  F2I.U32.TRUNC.NTZ R13, R0 ;  /* 0x00000000000d7305 */ /* 0x000722000020f000 */
[----:B------:R-:W3:Y:S01]  /*7e60*/  LDC R15, c[0x0][0x148] ;  /* 0x00005200ff0f7b82 */ /* 0x000ee20000000800 */
[----:B0-----:R-:W-:-:S02]  /*7e70*/  SHF.R.U64 R12, R4, R6, R3 ;  /* 0x00000006040c7219 */ /* 0x001fc40000001203 */
[----:B------:R-:W-:-:S05]  /*7e80*/  SHF.R.U32.HI R3, RZ, R6, R3 ;  /* 0x00000006ff037219 */ /* 0x000fca0000011603 */
[----:B------:R-:W0:Y:S01]  /*7e90*/  LDC R20, c[0x0][0x600] ;  /* 0x00018000ff147b82 */ /* 0x000e220000000800 */
[-CC-:B-1----:R-:W-:Y:S02]  /*7ea0*/  SHF.R.U64 R10, R12, R8.reuse, R3.reuse ;  /* 0x000000080c0a7219 */ /* 0x182fe40000001203 */
[----:B------:R-:W-:-:S05]  /*7eb0*/  SHF.R.U32.HI R3, RZ, R8, R3 ;  /* 0x00000008ff037219 */ /* 0x000fca0000011603 */
[----:B------:R-:W1:Y:S01]  /*7ec0*/  LDC R21, c[0x0][0x648] ;  /* 0x00019200ff157b82 */ /* 0x000e620000000800 */
[-C--:B--2---:R-:W-:Y:S02]  /*7ed0*/  SHF.L.U32 R4, R5, R28.reuse, RZ ;  /* 0x0000001c05047219 */ /* 0x084fe400000006ff */
[-CC-:B------:R-:W-:Y:S02]  /*7ee0*/  SHF.R.U64 R14, R10, R28.reuse, R3.reuse ;  /* 0x0000001c0a0e7219 */ /* 0x180fe40000001203 */
[----:B------:R-:W-:Y:S02]  /*7ef0*/  SHF.R.U32.HI R5, RZ, R28, R3 ;  /* 0x0000001cff057219 */ /* 0x000fe40000011603 */
[----:B------:R-:W-:Y:S01]  /*7f00*/  LOP3.LUT R113, RZ, R4, RZ, 0x33, !PT ;  /* 0x00000004ff717212 */ /* 0x000fe200078e33ff */
[----:B------:R-:W2:Y:S01]  /*7f10*/  LDC R25, c[0x0][0x638] ;  /* 0x00018e00ff197b82 */ /* 0x000ea20000000800 */
[----:B------:R-:W-:Y:S01]  /*7f20*/  SHF.L.U32 R28, R7, R28, RZ ;  /* 0x0000001c071c7219 */ /* 0x000fe200000006ff */
[----:B------:R-:W-:-:S06]  /*7f30*/  IMAD.MOV.U32 R4, RZ, RZ, R14 ;  /* 0x000000ffff047224 */ /* 0x000fcc00078e000e */
[----:B------:R-:W0:Y:S01]  /*7f40*/  LDC R27, c[0x0][0x610] ;  /* 0x00018400ff1b7b82 */ /* 0x000e220000000800 */
[----:B----4-:R-:W-:Y:S05]  /*7f50*/  @!P0 BRA `(.L_x_216) ;  /* 0x0000000000288947 */ /* 0x010fea0003800000 */
        /* <DEDUP_REMOVED lines=10> */
.L_x_216:
[----:B------:R-:W-:Y:S01]  /*8000*/  ISETP.NE.AND P0, PT, R2, 0x1, PT ;  /* 0x000000010200780c */ /* 0x000fe20003f05270 */
[----:B------:R-:W-:Y:S01]  /*8010*/  IMAD.MOV R13, RZ, RZ, -R13 ;  /* 0x000000ffff0d7224 */ /* 0x000fe200078e0a0d */
[----:B-1-3--:R-:W-:Y:S01]  /*8020*/  SHF.R.U64 R0, R4, R21, R5 ;  /* 0x0000001504007219 */ /* 0x00afe20000001205 */
[----:B0-----:R-:W-:Y:S01]  /*8030*/  VIADD R5, R20, 0xffffffff ;  /* 0xffffffff14057836 */ /* 0x001fe20000000000 */
[----:B------:R-:W-:-:S03]  /*8040*/  LOP3.LUT R113, R10, R113, RZ, 0xc0, !PT ;  /* 0x000000710a717212 */ /* 0x000fc600078ec0ff */
[----:B------:R-:W-:Y:S01]  /*8050*/  IMAD.MOV R3, RZ, RZ, -R0 ;  /* 0x000000ffff037224 */ /* 0x000fe200078e0a00 */
[----:B------:R-:W-:Y:S01]  /*8060*/  LOP3.LUT R5, R12, R5, RZ, 0xc0, !PT ;  /* 0x000000050c057212 */ /* 0x000fe200078ec0ff */
[----:B------:R-:W-:Y:S02]  /*8070*/  IMAD R113, R28, R0, R113 ;  /* 0x000000001c717224 */ /* 0x000fe400078e0271 */
[----:B--2---:R-:W-:Y:S02]  /*8080*/  IMAD R0, R3, R25, R14 ;  /* 0x0000001903007224 */ /* 0x004fe400078e020e */
[----:B------:R-:W-:Y:S02]  /*8090*/  @P0 IMAD R26, R15, R13, R24 ;  /* 0x0000000d0f1a0224 */ /* 0x000fe400078e0218 */
[----:B------:R-:W-:Y:S02]  /*80a0*/  IMAD R4, R0, R20, R5 ;  /* 0x0000001400047224 */ /* 0x000fe400078e0205 */
[----:B------:R-:W-:-:S02]  /*80b0*/  IMAD R113, R113, R27, R26 ;  /* 0x0000001b71717224 */ /* 0x000fc400078e021a */
[----:B------:R-:W-:-:S03]  /*80c0*/  IMAD.MOV.U32 R3, RZ, RZ, 0x1 ;  /* 0x00000001ff037424 */ /* 0x000fc600078e00ff */
[----:B------:R-:W-:Y:S02]  /*80d0*/  SEL R117, R4, R113, !P0 ;  /* 0x0000007104757207 */ /* 0x000fe40004000000 */
[----:B------:R-:W-:Y:S02]  /*80e0*/  PRMT R0, R3, 0x7610, R0 ;  /* 0x0000761003007816 */ /* 0x000fe40000000000 */
[----:B------:R-:W-:-:S07]  /*80f0*/  SEL R113, R113, R4, !P0 ;  /* 0x0000000471717207 */ /* 0x000fce0004000000 */
.L_x_214:
[----:B------:R-:W-:-:S13]  /*8100*/  LOP3.LUT P0, RZ, R0, 0xff, RZ, 0xc0, !PT ;  /* 0x000000ff00ff7812 */ /* 0x000fda000780c0ff */
[----:B------:R-:W-:Y:S05]  /*8110*/  @P0 BRA `(.L_x_217) ;  /* 0xffffff9000740947 */ /* 0x000fea000383ffff */
[----:B------:R-:W-:Y:S05]  /*8120*/  EXIT ;  /* 0x000000000000794d */ /* 0x000fea0003800000 */
.L_x_8:
[----:B0-----:R-:W-:Y:S01]  /*8130*/  ULDC.64 UR4, c[0x0][0x650] ;  /* 0x0001940000047ab9 */ /* 0x001fe20000000a00 */
        /* <DEDUP_REMOVED lines=25> */
.L_x_219:
[----:B------:R-:W0:Y:S01]  /*82d0*/  LDC.64 R28, c[0x0][0x640] ;  /* 0x00019000ff1c7b82 */ /* 0x000e220000000a00 */
[-CC-:B------:R-:W-:Y:S01]  /*82e0*/  SHF.R.U64 R22, R12, R6.reuse, R13.reuse ;  /* 0x000000060c167219 */ /* 0x180fe2000000120d */
[----:B------:R-:W-:Y:S01]  /*82f0*/  IMAD.MOV.U32 R30, RZ, RZ, 0x1 ;  /* 0x00000001ff1e7424 */ /* 0x000fe200078e00ff */
[----:B------:R-:W-:Y:S02]  /*8300*/  SHF.R.U32.HI R6, RZ, R6, R13 ;  /* 0x00000006ff067219 */ /* 0x000fe4000001160d */
        /* <DEDUP_REMOVED lines=8> */
[----:B------:R-:W-:Y:S01]  /*8390*/  IMAD.IADD R9, R9, 0x1, R11 ;  /* 0x0000000109097824 */ /* 0x000fe200078e020b */
[----:B0-----:R-:W-:-:S04]  /*83a0*/  ISETP.NE.U32.AND P0, PT, R28, RZ, PT ;  /* 0x000000ff1c00720c */ /* 0x001fc80003f05070 */
[----:B------:R-:W-:Y:S02]  /*83b0*/  ISETP.NE.AND.EX P0, PT, R29, RZ, PT, P0 ;  /* 0x000000ff1d00720c */ /* 0x000fe40003f05300 */
[----:B------:R-:W0:Y:S01]  /*83c0*/  LDC R20, c[0x0][0x600] ;  /* 0x00018000ff147b82 */ /* 0x000e220000000800 */
[-CC-:B-1----:R-:W-:Y:S01]  /*83d0*/  SHF.R.U64 R14, R8, R10.reuse, R9.reuse ;  /* 0x0000000a080e7219 */ /* 0x182fe20000001209 */
[----:B------:R-:W-:Y:S01]  /*83e0*/  IMAD.MOV.U32 R8, RZ, RZ, -0x1 ;  /* 0xffffffffff087424 */ /* 0x000fe200078e00ff */
[----:B------:R-:W-:-:S05]  /*83f0*/  SHF.R.U32.HI R9, RZ, R10, R9 ;  /* 0x0000000aff097219 */ /* 0x000fca0000011609 */
[----:B------:R-:W1:Y:S01]  /*8400*/  LDC R26, c[0x0][0x648] ;  /* 0x00019200ff1a7b82 */ /* 0x000e620000000800 */
[-CC-:B--2---:R-:W-:Y:S02]  /*8410*/  SHF.R.U64 R21, R14, R12.reuse, R9.reuse ;  /* 0x0000000c0e157219 */ /* 0x184fe40000001209 */
[----:B------:R-:W-:-:S05]  /*8420*/  SHF.R.U32.HI R6, RZ, R12, R9 ;  /* 0x0000000cff067219 */ /* 0x000fca0000011609 */
[----:B------:R-:W2:Y:S01]  /*8430*/  LDC R27, c[0x0][0x638] ;  /* 0x00018e00ff1b7b82 */ /* 0x000ea20000000800 */
[-C--:B---3--:R-:W-:Y:S02]  /*8440*/  SHF.L.U32 R8, R8, R25.reuse, RZ ;  /* 0x0000001908087219 */ /* 0x088fe400000006ff */
[-CC-:B------:R-:W-:Y:S02]  /*8450*/  SHF.R.U64 R23, R21, R25.reuse, R6.reuse ;  /* 0x0000001915177219 */ /* 0x180fe40000001206 */
[----:B------:R-:W-:Y:S02]  /*8460*/  LOP3.LUT R32, RZ, R8, RZ, 0x33, !PT ;  /* 0x00000008ff207212 */ /* 0x000fe400078e33ff */
[----:B------:R-:W-:Y:S01]  /*8470*/  SHF.R.U32.HI R9, RZ, R25, R6 ;  /* 0x00000019ff097219 */ /* 0x000fe20000011606 */
[----:B------:R-:W3:Y:S01]  /*8480*/  LDC R31, c[0x0][0x610] ;  /* 0x00018400ff1f7b82 */ /* 0x000ee20000000800 */
[----:B------:R-:W-:Y:S01]  /*8490*/  IMAD.MOV.U32 R8, RZ, RZ, R23 ;  /* 0x000000ffff087224 */ /* 0x000fe200078e0017 */
[----:B------:R-:W-:Y:S06]  /*84a0*/  @!P0 BRA `(.L_x_220) ;  /* 0x0000000000288947 */ /* 0x000fec0003800000 */
        /* <DEDUP_REMOVED lines=10> */
.L_x_220:
[----:B------:R-:W-:Y:S02]  /*8550*/  ISETP.NE.AND P0, PT, R2, 0x1, PT ;  /* 0x000000010200780c */ /* 0x000fe40003f05270 */
[----:B-1----:R-:W-:Y:S01]  /*8560*/  SHF.R.U64 R6, R8, R26, R9 ;  /* 0x0000001a08067219 */ /* 0x002fe20000001209 */
[----:B0-----:R-:W-:Y:S01]  /*8570*/  VIADD R9, R20, 0xffffffff ;  /* 0xffffffff14097836 */ /* 0x001fe20000000000 */
[----:B------:R-:W-:Y:S02]  /*8580*/  SHF.L.U32 R30, R30, R25, RZ ;  /* 0x000000191e1e7219 */ /* 0x000fe400000006ff */
[----:B------:R-:W-:Y:S01]  /*8590*/  LOP3.LUT R5, R21, R32, RZ, 0xc0, !PT ;  /* 0x0000002015057212 */ /* 0x000fe200078ec0ff */
[----:B------:R-:W-:-:S04]  /*85a0*/  IMAD.MOV R8, RZ, RZ, -R6 ;  /* 0x000000ffff087224 */ /* 0x000fc800078e0a06 */
[----:B------:R-:W-:Y:S01]  /*85b0*/  IMAD R6, R30, R6, R5 ;  /* 0x000000061e067224 */ /* 0x000fe200078e0205 */
[----:B------:R-:W-:Y:S01]  /*85c0*/  LOP3.LUT R5, R14, R9, RZ, 0xc0, !PT ;  /* 0x000000090e057212 */ /* 0x000fe200078ec0ff */
[----:B------:R-:W-:Y:S02]  /*85d0*/  @P0 IMAD R3, R7, R24, R4 ;  /* 0x0000001807030224 */ /* 0x000fe400078e0204 */
[----:B--2---:R-:W-:Y:S02]  /*85e0*/  IMAD R4, R8, R27, R23 ;  /* 0x0000001b08047224 */ /* 0x004fe400078e0217 */
[----:B---3--:R-:W-:Y:S02]  /*85f0*/  IMAD R3, R6, R31, R3 ;  /* 0x0000001f06037224 */ /* 0x008fe400078e0203 */
[----:B------:R-:W-:Y:S02]  /*8600*/  IMAD R4, R4, R20, R5 ;  /* 0x0000001404047224 */ /* 0x000fe400078e0205 */
[----:B------:R-:W-:-:S02]  /*8610*/  IMAD.MOV.U32 R8, RZ, RZ, 0x1 ;  /* 0x00000001ff087424 */ /* 0x000fc400078e00ff */
[----:B------:R-:W-:Y:S01]  /*8620*/  IMAD.MOV.U32 R6, RZ, RZ, R22 ;  /* 0x000000ffff067224 */ /* 0x000fe200078e0016 */
[----:B------:R-:W-:Y:S02]  /*8630*/  SEL R20, R4, R3, !P0 ;  /* 0x0000000304147207 */ /* 0x000fe40004000000 */
[----:B------:R-:W-:-:S07]  /*8640*/  SEL R21, R3, R4, !P0 ;  /* 0x0000000403157207 */ /* 0x000fce0004000000 */
.L_x_218:
[----:B------:R-:W-:-:S08]  /*8650*/  NOP ;  /* 0x0000000000007918 */ /* 0x000fd00000000000 */
[----:B------:R-:W0:-:S00]  /*8660*/  USETMAXREG.DEALLOC.CTAPOOL 0x28 ;  /* 0x00000028000079c8 */ /* 0x000e0000080e0500 */
[----:B0-----:R-:W-:-:S13]  /*8670*/  ISETP.NE.AND P0, PT, R0, RZ, PT ;  /* 0x000000ff0000720c */ /* 0x001fda0003f05270 */
[----:B------:R-:W-:Y:S05]  /*8680*/  @P0 EXIT ;  /* 0x000000000000094d */ /* 0x000fea0003800000 */
[----:B------:R-:W-:Y:S01]  /*8690*/  LOP3.LUT P0, RZ, R8, 0xff, RZ, 0xc0, !PT ;  /* 0x000000ff08ff7812 */ /* 0x000fe2000780c0ff */
[----:B------:R-:W-:Y:S02]  /*86a0*/  IMAD.MOV.U32 R0, RZ, RZ, 0x1 ;  /* 0x00000001ff007424 */ /* 0x000fe400078e00ff */
[----:B------:R-:W-:-:S10]  /*86b0*/  IMAD.MOV.U32 R3, RZ, RZ, RZ ;  /* 0x000000ffff037224 */ /* 0x000fd400078e00ff */
[----:B------:R-:W-:Y:S05]  /*86c0*/  @!P0 BRA `(.L_x_221) ;  /* 0x0000000c00448947 */ /* 0x000fea0003800000 */
[----:B------:R-:W0:Y:S01]  /*86d0*/  LDC R0, c[0x0][0x28c] ;  /* 0x0000a300ff007b82 */ /* 0x000e220000000800 */
[----:B------:R-:W1:Y:S01]  /*86e0*/  S2R R9, SR_CgaCtaId ;  /* 0x0000000000097919 */ /* 0x000e620000008800 */
[----:B------:R-:W-:Y:S01]  /*86f0*/  ULDC UR5, c[0x0][0x658] ;  /* 0x0001960000057ab9 */ /* 0x000fe20000000800 */
[----:B------:R-:W-:Y:S01]  /*8700*/  UMOV UR7, 0xffffffff ;  /* 0xffffffff00077882 */ /* 0x000fe20000000000 */
[----:B------:R-:W-:Y:S01]  /*8710*/  ULDC UR6, c[0x0][0xc] ;  /* 0x0000030000067ab9 */ /* 0x000fe20000000800 */
[----:B------:R-:W-:Y:S01]  /*8720*/  USHF.L.U32 UR8, UR7, UR5, URZ ;  /* 0x0000000507087299 */ /* 0x000fe2000800063f */
[----:B------:R-:W-:Y:S01]  /*8730*/  IMAD.MOV.U32 R12, RZ, RZ, 0x1600 ;  /* 0x00001600ff0c7424 */ /* 0x000fe200078e00ff */
[----:B------:R-:W-:Y:S01]  /*8740*/  UMOV UR9, 0x1 ;  /* 0x0000000100097882 */ /* 0x000fe20000000000 */
[----:B------:R-:W-:Y:S01]  /*8750*/  ULDC UR7, c[0x0][0x10] ;  /* 0x0000040000077ab9 */ /* 0x000fe20000000800 */
[----:B------:R-:W-:Y:S01]  /*8760*/  USHF.L.U32 UR18, UR9, UR5, URZ ;  /* 0x0000000509127299 */ /* 0x000fe2000800063f */
[----:B------:R-:W-:Y:S01]  /*8770*/  BSSY B0, `(.L_x_221) ;  /* 0x00000c6000007945 */ /* 0x000fe20003800000 */
[----:B------:R-:W-:Y:S01]  /*8780*/  UIMAD.WIDE.U32 UR6, UR6, UR7, URZ ;  /* 0x00000007060672a5 */ /* 0x000fe2000f8e003f */
[----:B------:R-:W-:Y:S01]  /*8790*/  IMAD.MOV.U32 R11, RZ, RZ, 0x1 ;  /* 0x00000001ff0b7424 */ /* 0x000fe200078e00ff */
[----:B------:R-:W-:Y:S01]  /*87a0*/  ULDC UR5, c[0x0][0x14] ;  /* 0x0000050000057ab9 */ /* 0x000fe20000000800 */
[----:B------:R-:W-:Y:S01]  /*87b0*/  LOP3.LUT R8, R19, 0x2, RZ, 0xfc, !PT ;  /* 0x0000000213087812 */ /* 0x000fe200078efcff */
[----:B------:R-:W-:-:S02]  /*87c0*/  UIMAD.WIDE.U32 UR22, UR6, UR5, URZ ;  /* 0x00000005061672a5 */ /* 0x000fc4000f8e003f */
[----:B------:R-:W-:Y:S01]  /*87d0*/  UIMAD UR13, UR7, UR5, URZ ;  /* 0x00000005070d72a4 */ /* 0x000fe2000f8e023f */
[----:B------:R-:W-:Y:S01]  /*87e0*/  ULDC UR4, c[0x0][0x600] ;  /* 0x0001800000047ab9 */ /* 0x000fe20000000800 */
[----:B------:R-:W-:Y:S02]  /*87f0*/  ULOP3.LUT UR17, URZ, UR8, URZ, 0x33, !UPT ;  /* 0x000000083f117292 */ /* 0x000fe4000f8e333f */
[----:B------:R-:W-:Y:S01]  /*8800*/  UIADD3 UR4, UR4, -0x1, URZ ;  /* 0xffffffff04047890 */ /* 0x000fe2000fffe03f */
[----:B0-----:R-:W-:Y:S01]  /*8810*/  VIADD R0, R0, 0x3f ;  /* 0x0000003f00007836 */ /* 0x001fe20000000000 */
[----:B------:R-:W-:Y:S01]  /*8820*/  UIADD3 UR13, UR23, UR13, URZ ;  /* 0x0000000d170d7290 */ /* 0x000fe2000fffe03f */
[----:B------:R-:W-:-:S03]  /*8830*/  ULDC.64 UR24, c[0x0][0x198] ;  /* 0x0000660000187ab9 */ /* 0x000fc60000000a00 */
[----:B------:R-:W-:-:S04]  /*8840*/  SHF.R.S32.HI R3, RZ, 0x1f, R0 ;  /* 0x0000001fff037819 */ /* 0x000fc80000011400 */
[----:B------:R-:W-:Y:S01]  /*8850*/  LEA.HI R3, R3, R0, RZ, 0x6 ;  /* 0x0000000003037211 */ /* 0x000fe200078f30ff */
[----:B------:R-:W-:Y:S01]  /*8860*/  IMAD.MOV.U32 R0, RZ, RZ, 0x1 ;  /* 0x00000001ff007424 */ /* 0x000fe200078e00ff */
[----:B-1----:R-:W-:Y:S02]  /*8870*/  LOP3.LUT R9, R9, 0x1, RZ, 0xc0, !PT ;  /* 0x0000000109097812 */ /* 0x002fe400078ec0ff */
[----:B------:R-:W-:Y:S01]  /*8880*/  SHF.R.S32.HI R10, RZ, 0x6, R3 ;  /* 0x00000006ff0a7819 */ /* 0x000fe20000011403 */
[----:B------:R-:W-:Y:S02]  /*8890*/  IMAD.MOV.U32 R3, RZ, RZ, RZ ;  /* 0x000000ffff037224 */ /* 0x000fe400078e00ff */
[----:B------:R-:W-:Y:S02]  /*88a0*/  IMAD R12, R9, R12, 0x16180 ;  /* 0x00016180090c7424 */ /* 0x000fe400078e020c */
[----:B------:R-:W-:-:S07]  /*88b0*/  VIADD R13, R10, 0x1 ;  /* 0x000000010a0d7836 */ /* 0x000fce0000000000 */
.L_x_232:
[----:B------:R-:W-:-:S03]  /*88c0*/  UMOV UR5, 0xffffffff ;  /* 0xffffffff00057882 */ /* 0x000fc60000000000 */
[----:B------:R-:W-:Y:S05]  /*88d0*/  BRA.DIV UR5, `(.L_x_222) ;  /* 0x0000001205a47947 */ /* 0x000fea000b800000 */
[----:B------:R-:W-:-:S13]  /*88e0*/  ELECT P6, URZ, PT ;  /* 0x00000000003f782f */ /* 0x000fda00038c0000 */
.L_x_250:
[----:B------:R-:W0:Y:S01]  /*88f0*/  LDC R4, c[0x0][0x28c] ;  /* 0x0000a300ff047b82 */ /* 0x000e220000000800 */
[----:B------:R-:W-:Y:S01]  /*8900*/  BSSY B1, `(.L_x_223) ;  /* 0x0000039000017945 */ /* 0x000fe20003800000 */
[----:B0-----:R-:W-:-:S13]  /*8910*/  ISETP.LT.OR P6, PT, R4, 0x1, !P6 ;  /* 0x000000010400780c */ /* 0x001fda00077c1670 */
[----:B------:R-:W-:Y:S05]  /*8920*/  @P6 BRA `(.L_x_224) ;  /* 0x0000000000d86947 */ /* 0x000fea0003800000 */
[----:B------:R-:W-:Y:S02]  /*8930*/  IMAD R20, R20, 0x2, R9 ;  /* 0x0000000214147824 */ /* 0x000fe400078e0209 */
[----:B------:R-:W-:Y:S02]  /*8940*/  IMAD.SHL.U32 R21, R21, 0x80, RZ ;  /* 0x0000008015157824 */ /* 0x000fe400078e00ff */
[----:B------:R-:W-:Y:S02]  /*8950*/  IMAD.MOV.U32 R24, RZ, RZ, RZ ;  /* 0x000000ffff187224 */ /* 0x000fe400078e00ff */
[----:B------:R-:W-:Y:S02]  /*8960*/  IMAD.MOV.U32 R4, RZ, RZ, R13 ;  /* 0x000000ffff047224 */ /* 0x000fe400078e000d */
[----:B------:R-:W-:Y:S02]  /*8970*/  IMAD.MOV.U32 R5, RZ, RZ, R0 ;  /* 0x000000ffff057224 */ /* 0x000fe400078e0000 */
[----:B------:R-:W-:-:S02]  /*8980*/  IMAD.MOV.U32 R7, RZ, RZ, R3 ;  /* 0x000000ffff077224 */ /* 0x000fc400078e0003 */
[----:B------:R-:W-:-:S07]  /*8990*/  IMAD R20, R20, 0x58, RZ ;  /* 0x0000005814147824 */ /* 0x000fce00078e02ff */
.L_x_227:
[----:B------:R-:W0:Y:S01]  /*89a0*/  S2R R15, SR_CgaCtaId ;  /* 0x00000000000f7919 */ /* 0x000e220000008800 */
[----:B------:R-:W-:Y:S02]  /*89b0*/  MOV R14, 0x400 ;  /* 0x00000400000e7802 */ /* 0x000fe40000000f00 */
[----:B------:R-:W-:Y:S02]  /*89c0*/  LOP3.LUT P1, RZ, R18, 0x7f, RZ, 0xc0, !PT ;  /* 0x0000007f12ff7812 */ /* 0x000fe4000782c0ff */
[----:B0-----:R-:W-:Y:S02]  /*89d0*/  LEA R22, R15, R14, 0x18 ;  /* 0x0000000e0f167211 */ /* 0x001fe400078ec0ff */
[----:B------:R-:W-:-:S09]  /*89e0*/  SHF.L.U32 R14, R5, 0x1f, RZ ;  /* 0x0000001f050e7819 */ /* 0x000fd200000006ff */
[----:B------:R-:W0:Y:S01]  /*89f0*/  @!P1 LDC R15, c[0x0][0x500] ;  /* 0x00014000ff0f9b82 */ /* 0x000e220000000800 */
[----:B------:R-:W-:-:S04]  /*8a00*/  IMAD R23, R7, 0x8, R22 ;  /* 0x0000000807177824 */ /* 0x000fc800078e0216 */
[----:B------:R-:W1:Y:S02]  /*8a10*/  SYNCS.PHASECHK.TRANS64.TRYWAIT P0, [R23+URZ+0x58], R14 ;  /* 0x0000580e170075a7 */ /* 0x000e64000800017f */
[----:B-1----:R-:W-:Y:S05]  /*8a20*/  @!P0 BRA `(.L_x_225) ;  /* 0x0000001000708947 */ /* 0x002fea0003800000 */
.L_x_251:
[----:B-1----:R-:W-:Y:S01]  /*8a30*/  PRMT R14, R8, 0x9910, RZ ;  /* 0x00009910080e7816 */ /* 0x002fe200000000ff */
[----:B0-----:R0:W-:Y:S03]  /*8a40*/  @!P1 SYNCS.ARRIVE.TRANS64 RZ, [R23+URZ], R15 ;  /* 0x0000000f17ff99a7 */ /* 0x0011e6000800003f */
[----:B------:R-:W-:-:S13]  /*8a50*/  ISETP.NE.AND P0, PT, R14, 0x2, PT ;  /* 0x000000020e00780c */ /* 0x000fda0003f05270 */
[----:B0-----:R-:W-:Y:S05]  /*8a60*/  @P0 BRA `(.L_x_226) ;  /* 0x0000000000040947 */ /* 0x001fea0003800000 */
[----:B------:R-:W-:Y:S01]  /*8a70*/  BPT.TRAP 0x1 ;  /* 0x000000040000795c */ /* 0x000fe20000300000 */
.L_x_226:
[----:B------:R-:W-:Y:S01]  /*8a80*/  IMAD R14, R7, 0x2000, R22 ;  /* 0x00002000070e7824 */ /* 0x000fe200078e0216 */
[----:B------:R-:W-:Y:S01]  /*8a90*/  R2UR UR19, R22 ;  /* 0x00000000161372ca */ /* 0x000fe200000e0000 */
[----:B------:R-:W-:Y:S01]  /*8aa0*/  VIADD R4, R4, 0xffffffff ;  /* 0xffffffff04047836 */ /* 0x000fe20000000000 */
[----:B------:R-:W-:Y:S01]  /*8ab0*/  R2UR UR9, R23 ;  /* 0x00000000170972ca */ /* 0x000fe200000e0000 */
[----:B------:R-:W-:Y:S01]  /*8ac0*/  UIADD3 UR6, UP0, UR24, 0xf0, URZ ;  /* 0x000000f018067890 */ /* 0x000fe2000ff1e03f */
[----:B------:R-:W-:Y:S01]  /*8ad0*/  R2UR UR5, R14 ;  /* 0x000000000e0572ca */ /* 0x000fe200000e0000 */
[----:B------:R-:W-:Y:S01]  /*8ae0*/  IMAD R14, R7, 0x2c00, R12 ;  /* 0x00002c00070e7824 */ /* 0x000fe200078e020c */
[----:B------:R-:W-:Y:S01]  /*8af0*/  R2UR UR11, R21 ;  /* 0x00000000150b72ca */ /* 0x000fe200000e0000 */
[----:B------:R-:W-:Y:S01]  /*8b00*/  UIADD3 UR26, UP1, UR24, 0x1f0, URZ ;  /* 0x000001f0181a7890 */ /* 0x000fe2000ff3e03f */
[----:B------:R-:W-:Y:S01]  /*8b10*/  R2UR UR10, R24 ;  /* 0x00000000180a72ca */ /* 0x000fe200000e0000 */
[----:B------:R-:W-:Y:S01]  /*8b20*/  UIADD3.X UR7, URZ, UR25, URZ, UP0, !UPT ;  /* 0x000000193f077290 */ /* 0x000fe200087fe43f */
[----:B------:R-:W-:Y:S01]  /*8b30*/  R2UR UR8, R14 ;  /* 0x000000000e0872ca */ /* 0x000fe200000e0000 */
[----:B------:R-:W-:Y:S01]  /*8b40*/  VIADD R7, R7, 0x1 ;  /* 0x0000000107077836 */ /* 0x000fe20000000000 */
[----:B------:R-:W-:Y:S01]  /*8b50*/  R2UR UR12, R6 ;  /* 0x00000000060c72ca */ /* 0x000fe200000e0000 */
[----:B------:R-:W-:Y:S01]  /*8b60*/  UIADD3.X UR27, URZ, UR25, URZ, UP1, !UPT ;  /* 0x000000193f1b7290 */ /* 0x000fe20008ffe43f */
[----:B------:R-:W-:Y:S01]  /*8b70*/  R2UR UR20, R20 ;  /* 0x00000000141472ca */ /* 0x000fe200000e0000 */
[----:B------:R-:W-:Y:S01]  /*8b80*/  UMOV UR14, 0x0 ;  /* 0x00000000000e7882 */ /* 0x000fe20000000000 */
[----:B------:R-:W-:Y:S01]  /*8b90*/  ISETP.GT.AND P1, PT, R4, 0x1, PT ;  /* 0x000000010400780c */ /* 0x000fe20003f24270 */
[----:B------:R-:W-:Y:S01]  /*8ba0*/  UIADD3 UR16, UR5, 0x180, URZ ;  /* 0x0000018005107890 */ /* 0x000fe2000fffe03f */
[C---:B------:R-:W-:Y:S01]  /*8bb0*/  ISETP.NE.AND P0, PT, R7.reuse, 0xb, PT ;  /* 0x0000000b0700780c */ /* 0x040fe20003f05270 */
[----:B------:R-:W-:Y:S01]  /*8bc0*/  UMOV UR15, 0x10000000 ;  /* 0x10000000000f7882 */ /* 0x000fe20000000000 */
[----:B------:R-:W-:Y:S01]  /*8bd0*/  UMOV UR21, 0x30000 ;  /* 0x0003000000157882 */ /* 0x000fe20000000000 */
[----:B------:R-:W-:Y:S01]  /*8be0*/  VIADD R24, R24, 0x40 ;  /* 0x0000004018187836 */ /* 0x000fe20000000000 */
[----:B------:R-:W-:Y:S01]  /*8bf0*/  SEL R14, RZ, 0x1, P0 ;  /* 0x00000001ff0e7807 */ /* 0x000fe20000000000 */
[----:B------:R-:W-:Y:S01]  /*8c00*/  UIADD3 UR5, UR19, UR8, URZ ;  /* 0x0000000813057290 */ /* 0x000fe2000fffe03f */
[----:B------:R-:W-:-:S02]  /*8c10*/  SEL R7, R7, RZ, P0 ;  /* 0x000000ff07077207 */ /* 0x000fc40000000000 */
[----:B------:R-:W-:Y:S01]  /*8c20*/  UMOV UR8, UR16 ;  /* 0x0000001000087c82 */ /* 0x000fe20008000000 */
[----:B------:R-:W-:Y:S01]  /*8c30*/  LOP3.LUT R5, R5, R14, RZ, 0x3c, !PT ;  /* 0x0000000e05057212 */ /* 0x000fe200078e3cff */
[----:B------:R0:W-:Y:S02]  /*8c40*/  UTMALDG.3D [UR8], [UR6], desc[UR14] ;  /* 0x00000e08060075b4 */ /* 0x0001e40008011000 */
[----:B0-----:R-:W-:Y:S01]  /*8c50*/  UMOV UR11, UR20 ;  /* 0x00000014000b7c82 */ /* 0x001fe20008000000 */
[----:B------:R-:W-:Y:S02]  /*8c60*/  UMOV UR8, UR5 ;  /* 0x0000000500087c82 */ /* 0x000fe40008000000 */
[----:B------:R0:W-:Y:S02]  /*8c70*/  UTMALDG.3D.MULTICAST [UR8], [UR26], UR21, desc[UR14] ;  /* 0x00000e081a0073b4 */ /* 0x0001e40008011815 */
[----:B0-----:R-:W-:Y:S05]  /*8c80*/  @P1 BRA `(.L_x_227) ;  /* 0xfffffffc00441947 */ /* 0x001fea000383ffff */
.L_x_224:
[----:B------:R-:W-:Y:S05]  /*8c90*/  BSYNC B1 ;  /* 0x0000000000017941 */ /* 0x000fea0003800000 */
.L_x_223:
[----:B------:R-:W-:Y:S01]  /*8ca0*/  LOP3.LUT P1, RZ, R11, 0xff, RZ, 0xc0, !PT ;  /* 0x000000ff0bff7812 */ /* 0x000fe2000782c0ff */
[C---:B------:R-:W-:Y:S01]  /*8cb0*/  IMAD.IADD R6, R10.reuse, 0x1, R3 ;  /* 0x000000010a067824 */ /* 0x040fe200078e0203 */
[----:B------:R-:W-:Y:S01]  /*8cc0*/  ULDC.64 UR6, c[0x0][0x650] ;  /* 0x0001940000067ab9 */ /* 0x000fe20000000a00 */
[----:B------:R-:W-:Y:S01]  /*8cd0*/  ISETP.GE.U32.AND P2, PT, R10, 0xb, PT ;  /* 0x0000000b0a00780c */ /* 0x000fe20003f46070 */
[----:B------:R-:W-:Y:S01]  /*8ce0*/  BSSY B1, `(.L_x_228) ;  /* 0x000006c000017945 */ /* 0x000fe20003800000 */
[----:B------:R-:W-:Y:S01]  /*8cf0*/  IMAD.MOV.U32 R21, RZ, RZ, -0x1 ;  /* 0xffffffffff157424 */ /* 0x000fe200078e00ff */
[----:B------:R-:W-:Y:S01]  /*8d00*/  ISETP.GT.U32.AND P0, PT, R6, 0xa, PT ;  /* 0x0000000a0600780c */ /* 0x000fe20003f04070 */
[----:B------:R-:W-:Y:S01]  /*8d10*/  IMAD.MOV.U32 R20, RZ, RZ, -0x1 ;  /* 0xffffffffff147424 */ /* 0x000fe200078e00ff */
[----:B------:R-:W-:Y:S02]  /*8d20*/  PRMT R11, RZ, 0x7610, R11 ;  /* 0x00007610ff0b7816 */ /* 0x000fe4000000000b */
[----:B------:R-:W-:-:S03]  /*8d30*/  ISETP.LT.U32.AND P0, PT, R10, 0xb, P0 ;  /* 0x0000000b0a00780c */ /* 0x000fc60000701070 */
[----:B------:R-:W0:Y:S01]  /*8d40*/  @P1 S2R R5, SR_CgaCtaId ;  /* 0x0000000000051919 */ /* 0x000e220000008800 */
[----:B------:R-:W-:-:S04]  /*8d50*/  @P1 MOV R4, 0x400 ;  /* 0x0000040000041802 */ /* 0x000fc80000000f00 */
[----:B0-----:R-:W-:Y:S01]  /*8d60*/  @P1 LEA R3, R5, R4, 0x18 ;  /* 0x0000000405031211 */ /* 0x001fe200078ec0ff */
[----:B------:R-:W-:-:S03]  /*8d70*/  IMAD.WIDE.U32 R4, R6, -0x45d1745d, RZ ;  /* 0xba2e8ba306047825 */ /* 0x000fc600078e00ff */
[----:B------:R0:W-:Y:S01]  /*8d80*/  @P1 SYNCS.ARRIVE.TRANS64.A1T0 RZ, [R3+URZ+0xc8], RZ ;  /* 0x0000c8ff03ff19a7 */ /* 0x0001e2000810003f */
[----:B------:R-:W-:Y:S02]  /*8d90*/  IADD3 R16, P1, R16, UR22, RZ ;  /* 0x0000001610107c10 */ /* 0x000fe4000ff3e0ff */
[----:B------:R-:W-:Y:S02]  /*8da0*/  SHF.R.U32.HI R5, RZ, 0x3, R5 ;  /* 0x00000003ff057819 */ /* 0x000fe40000011605 */
[----:B------:R-:W-:Y:S02]  /*8db0*/  IADD3.X R17, R17, UR13, RZ, P1, !PT ;  /* 0x0000000d11117c10 */ /* 0x000fe40008ffe4ff */
[----:B------:R-:W-:Y:S02]  /*8dc0*/  PRMT R4, RZ, 0x7610, R4 ;  /* 0x00007610ff047816 */ /* 0x000fe40000000004 */
[----:B0-----:R-:W-:Y:S02]  /*8dd0*/  SEL R3, RZ, 0x1, !P0 ;  /* 0x00000001ff037807 */ /* 0x001fe40004000000 */
[----:B------:R-:W-:-:S02]  /*8de0*/  ISETP.GE.U32.AND P0, PT, R16, UR6, PT ;  /* 0x0000000610007c0c */ /* 0x000fc4000bf06070 */
[----:B------:R-:W-:Y:S01]  /*8df0*/  LOP3.LUT R0, R0, R3, RZ, 0x3c, !PT ;  /* 0x0000000300007212 */ /* 0x000fe200078e3cff */
[----:B------:R-:W-:Y:S01]  /*8e00*/  IMAD R3, R5, -0xb, R6 ;  /* 0xfffffff505037824 */ /* 0x000fe200078e0206 */
[----:B------:R-:W-:Y:S01]  /*8e10*/  ISETP.GE.U32.AND.EX P0, PT, R17, UR7, PT, P0 ;  /* 0x0000000711007c0c */ /* 0x000fe2000bf06100 */
[----:B------:R-:W-:Y:S01]  /*8e20*/  IMAD.MOV.U32 R6, RZ, RZ, -0x1 ;  /* 0xffffffffff067424 */ /* 0x000fe200078e00ff */
[----:B------:R-:W-:-:S11]  /*8e30*/  @P2 LOP3.LUT R0, R0, 0x1, R5, 0x78, !PT ;  /* 0x0000000100002812 */ /* 0x000fd600078e7805 */
[----:B------:R-:W-:Y:S05]  /*8e40*/  @P0 BRA `(.L_x_229) ;  /* 0x0000000400540947 */ /* 0x000fea0003800000 */
[----:B------:R-:W0:Y:S01]  /*8e50*/  S2R R15, SR_CTAID.X ;  /* 0x00000000000f7919 */ /* 0x000e220000002500 */
[----:B------:R-:W-:Y:S01]  /*8e60*/  ULDC.64 UR6, c[0x0][0x628] ;  /* 0x00018a0000067ab9 */ /* 0x000fe20000000a00 */
[----:B------:R-:W-:Y:S01]  /*8e70*/  ULDC UR8, c[0x0][0x630] ;  /* 0x00018c0000087ab9 */ /* 0x000fe20000000800 */
[----:B------:R-:W-:Y:S01]  /*8e80*/  ISETP.NE.U32.AND P0, PT, RZ, UR6, PT ;  /* 0x00000006ff007c0c */ /* 0x000fe2000bf05070 */
[----:B------:R-:W1:Y:S01]  /*8e90*/  S2R R20, SR_CTAID.Y ;  /* 0x0000000000147919 */ /* 0x000e620000002600 */
[----:B------:R-:W-:Y:S01]  /*8ea0*/  ULDC UR9, c[0x0][0x150] ;  /* 0x0000540000097ab9 */ /* 0x000fe20000000800 */
[----:B------:R-:W-:Y:S01]  /*8eb0*/  IMAD.MOV.U32 R4, RZ, RZ, R16 ;  /* 0x000000ffff047224 */ /* 0x000fe200078e0010 */
[----:B------:R-:W-:Y:S01]  /*8ec0*/  ISETP.NE.AND.EX P0, PT, RZ, UR7, PT, P0 ;  /* 0x00000007ff007c0c */ /* 0x000fe2000bf05300 */
[----:B------:R-:W-:Y:S01]  /*8ed0*/  IMAD.MOV.U32 R5, RZ, RZ, R17 ;  /* 0x000000ffff057224 */ /* 0x000fe200078e0011 */
[----:B0-----:R-:W-:-:S11]  /*8ee0*/  I2FP.F32.U32 R22, R15 ;  /* 0x0000000f00167245 */ /* 0x001fd60000201000 */
[----:B------:R-:W-:Y:S05]  /*8ef0*/  @!P0 BRA `(.L_x_230) ;  /* 0x0000000000288947 */ /* 0x000fea0003800000 */
[----:B------:R-:W-:Y:S02]  /*8f00*/  ULDC UR5, c[0x0][0x634] ;  /* 0x00018d0000057ab9 */ /* 0x000fe40000000800 */
[----:B------:R-:W-:-:S05]  /*8f10*/  IADD3 R5, P0, R16, UR5, RZ ;  /* 0x0000000510057c10 */ /* 0x000fca000ff1e0ff */
[----:B------:R-:W-:-:S04]  /*8f20*/  IMAD.X R21, RZ, RZ, R17, P0 ;  /* 0x000000ffff157224 */ /* 0x000fc800000e0611 */
[----:B------:R-:W-:-:S04]  /*8f30*/  IMAD.WIDE.U32 R6, R21, UR6, RZ ;  /* 0x0000000615067c25 */ /* 0x000fc8000f8e00ff */
[----:B------:R-:W-:-:S04]  /*8f40*/  IMAD.WIDE.U32 R6, P0, R5, UR7, R6 ;  /* 0x0000000705067c25 */ /* 0x000fc8000f800006 */
[----:B------:R-:W-:-:S04]  /*8f50*/  IMAD.WIDE.U32 R4, R5, UR6, RZ ;  /* 0x0000000605047c25 */ /* 0x000fc8000f8e00ff */
[----:B------:R-:W-:Y:S01]  /*8f60*/  IMAD.MOV.U32 R4, RZ, RZ, R7 ;  /* 0x000000ffff047224 */ /* 0x000fe200078e0007 */
[----:B------:R-:W-:Y:S01]  /*8f70*/  IADD3 RZ, P1, R5, R6, RZ ;  /* 0x0000000605ff7210 */ /* 0x000fe20007f3e0ff */
[----:B------:R-:W-:-:S04]  /*8f80*/  IMAD.X R5, RZ, RZ, RZ, P0 ;  /* 0x000000ffff057224 */ /* 0x000fc800000e06ff */
[----:B------:R-:W-:-:S08]  /*8f90*/  IMAD.WIDE.U32.X R4, R21, UR7, R4, P1 ;  /* 0x0000000715047c25 */ /* 0x000fd000088e0404 */
.L_x_230:
[--C-:B------:R-:W-:Y:S01]  /*8fa0*/  SHF.R.U64 R14, R4, UR8, R5.reuse ;  /* 0x00000008040e7c19 */ /* 0x100fe20008001205 */
[----:B------:R-:W-:Y:S01]  /*8fb0*/  FMUL R22, R22, UR9 ;  /* 0x0000000916167c20 */ /* 0x000fe20008400000 */
[----:B------:R-:W-:Y:S01]  /*8fc0*/  SHF.R.U32.HI R4, RZ, UR8, R5 ;  /* 0x00000008ff047c19 */ /* 0x000fe20008011605 */
[----:B------:R-:W0:Y:S01]  /*8fd0*/  LDC R6, c[0x0][0x144] ;  /* 0x00005100ff067b82 */ /* 0x000e220000000800 */
[----:B------:R-:W-:Y:S01]  /*8fe0*/  IADD3 R5, P0, RZ, -R14, RZ ;  /* 0x8000000eff057210 */ /* 0x000fe20007f1e0ff */
[----:B------:R-:W-:Y:S01]  /*8ff0*/  ULDC UR5, c[0x0][0x154] ;  /* 0x0000550000057ab9 */ /* 0x000fe20000000800 */
[----:B-1----:R-:W-:Y:S01]  /*9000*/  I2FP.F32.U32 R7, R20 ;  /* 0x0000001400077245 */ /* 0x002fe20000201000 */
[----:B------:R-:W1:Y:S01]  /*9010*/  F2I.U32.TRUNC.NTZ R22, R22 ;  /* 0x0000001600167305 */ /* 0x000e62000020f000 */
[----:B------:R-:W-:Y:S01]  /*9020*/  ULDC.64 UR6, c[0x0][0x620] ;  /* 0x0001880000067ab9 */ /* 0x000fe20000000a00 */
[----:B------:R-:W-:Y:S01]  /*9030*/  IMAD.X R4, RZ, RZ, ~R4, P0 ;  /* 0x000000ffff047224 */ /* 0x000fe200000e0e04 */
[----:B------:R-:W-:Y:S01]  /*9040*/  ISETP.NE.AND P2, PT, R2, 0x1, PT ;  /* 0x000000010200780c */ /* 0x000fe20003f45270 */
[----:B------:R-:W-:Y:S01]  /*9050*/  FMUL R23, R7, UR5 ;  /* 0x0000000507177c20 */ /* 0x000fe20008400000 */
[----:B------:R-:W2:Y:S01]  /*9060*/  LDC R25, c[0x0][0x148] ;  /* 0x00005200ff197b82 */ /* 0x000ea20000000800 */
[----:B------:R-:W-:Y:S01]  /*9070*/  IMAD R4, R4, UR6, RZ ;  /* 0x0000000604047c24 */ /* 0x000fe2000f8e02ff */
[----:B------:R-:W-:-:S03]  /*9080*/  ULDC UR5, c[0x0][0x618] ;  /* 0x0001860000057ab9 */ /* 0x000fc60000000800 */
[----:B------:R-:W3:Y:S01]  /*9090*/  F2I.U32.TRUNC.NTZ R23, R23 ;  /* 0x0000001700177305 */ /* 0x000ee2000020f000 */
[C---:B------:R-:W-:Y:S02]  /*90a0*/  IMAD R7, R5.reuse, UR7, R4 ;  /* 0x0000000705077c24 */ /* 0x040fe4000f8e0204 */
[----:B------:R-:W-:Y:S01]  /*90b0*/  IMAD.WIDE.U32 R4, R5, UR6, R16 ;  /* 0x0000000605047c25 */ /* 0x000fe2000f8e0010 */
[----:B------:R-:W-:Y:S02]  /*90c0*/  ULDC.64 UR6, c[0x0][0x640] ;  /* 0x0001900000067ab9 */ /* 0x000fe40000000a00 */
[----:B------:R-:W-:Y:S01]  /*90d0*/  ISETP.NE.U32.AND P0, PT, RZ, UR6, PT ;  /* 0x00000006ff007c0c */ /* 0x000fe2000bf05070 */
[----:B------:R-:W-:Y:S02]  /*90e0*/  IMAD.IADD R5, R5, 0x1, R7 ;  /* 0x0000000105057824 */ /* 0x000fe400078e0207 */
[----:B-1----:R-:W-:Y:S01]  /*90f0*/  IMAD.MOV R22, RZ, RZ, -R22 ;  /* 0x000000ffff167224 */ /* 0x002fe200078e0a16 */
[----:B------:R-:W-:-:S02]  /*9100*/  ISETP.NE.AND.EX P0, PT, RZ, UR7, PT, P0 ;  /* 0x00000007ff007c0c */ /* 0x000fc4000bf05300 */
[----:B------:R-:W-:Y:S01]  /*9110*/  SHF.R.U64 R21, R4, UR5, R5 ;  /* 0x0000000504157c19 */ /* 0x000fe20008001205 */
[----:B0-----:R-:W-:Y:S01]  /*9120*/  IMAD R15, R6, R22, R15 ;  /* 0x00000016060f7224 */ /* 0x001fe200078e020f */
[----:B------:R-:W-:Y:S01]  /*9130*/  SHF.R.U32.HI R4, RZ, UR5, R5 ;  /* 0x00000005ff047c19 */ /* 0x000fe20008011605 */
[----:B------:R-:W-:Y:S01]  /*9140*/  ULDC UR5, c[0x0][0x608] ;  /* 0x0001820000057ab9 */ /* 0x000fe20000000800 */
[----:B---3--:R-:W-:Y:S02]  /*9150*/  IMAD.MOV R6, RZ, RZ, -R23 ;  /* 0x000000ffff067224 */ /* 0x008fe400078e0a17 */
[--C-:B------:R-:W-:Y:S02]  /*9160*/  SHF.R.U64 R22, R21, UR5, R4.reuse ;  /* 0x0000000515167c19 */ /* 0x100fe40008001204 */
[----:B------:R-:W-:Y:S01]  /*9170*/  SHF.R.U32.HI R5, RZ, UR5, R4 ;  /* 0x00000005ff057c19 */ /* 0x000fe20008011604 */
[----:B------:R-:W-:Y:S01]  /*9180*/  ULDC UR5, c[0x0][0x658] ;  /* 0x0001960000057ab9 */ /* 0x000fe20000000800 */
[----:B--2---:R-:W-:-:S02]  /*9190*/  @P2 IMAD R15, R25, R6, R20 ;  /* 0x00000006190f2224 */ /* 0x004fc400078e0214 */
[--C-:B------:R-:W-:Y:S02]  /*91a0*/  SHF.R.U64 R20, R22, UR5, R5.reuse ;  /* 0x0000000516147c19 */ /* 0x100fe40008001205 */
[----:B------:R-:W-:-:S03]  /*91b0*/  SHF.R.U32.HI R23, RZ, UR5, R5 ;  /* 0x00000005ff177c19 */ /* 0x000fc60008011605 */
[----:B------:R-:W-:Y:S02]  /*91c0*/  IMAD.MOV.U32 R6, RZ, RZ, R20 ;  /* 0x000000ffff067224 */ /* 0x000fe400078e0014 */
[----:B------:R-:W-:Y:S01]  /*91d0*/  IMAD.MOV.U32 R5, RZ, RZ, R23 ;  /* 0x000000ffff057224 */ /* 0x000fe200078e0017 */
[----:B------:R-:W-:Y:S06]  /*91e0*/  @!P0 BRA `(.L_x_231) ;  /* 0x00000000002c8947 */ /* 0x000fec0003800000 */
        /* <DEDUP_REMOVED lines=9> */
[----:B------:R-:W-:-:S04]  /*9280*/  IMAD.WIDE.U32.X R4, R23, UR7, R4, P1 ;  /* 0x0000000717047c25 */ /* 0x000fc800088e0404 */
[----:B------:R-:W-:-:S07]  /*9290*/  IMAD.MOV.U32 R6, RZ, RZ, R4 ;  /* 0x000000ffff067224 */ /* 0x000fce00078e0004 */
.L_x_231:
[----:B------:R-:W-:Y:S01]  /*92a0*/  ULDC UR5, c[0x0][0x648] ;  /* 0x0001920000057ab9 */ /* 0x000fe20000000800 */
[----:B------:R-:W-:Y:S01]  /*92b0*/  LOP3.LUT R4, R22, UR17, RZ, 0xc0, !PT ;  /* 0x0000001116047c12 */ /* 0x000fe2000f8ec0ff */
[----:B------:R-:W-:Y:S01]  /*92c0*/  ULDC UR6, c[0x0][0x610] ;  /* 0x0001840000067ab9 */ /* 0x000fe20000000800 */
[----:B------:R-:W-:Y:S01]  /*92d0*/  SHF.R.U64 R5, R6, UR5, R5 ;  /* 0x0000000506057c19 */ /* 0x000fe20008001205 */
[----:B------:R-:W-:Y:S01]  /*92e0*/  ULDC UR5, c[0x0][0x638] ;  /* 0x00018e0000057ab9 */ /* 0x000fe20000000800 */
[----:B------:R-:W-:-:S03]  /*92f0*/  LOP3.LUT R21, R21, UR4, RZ, 0xc0, !PT ;  /* 0x0000000415157c12 */ /* 0x000fc6000f8ec0ff */
[----:B------:R-:W-:Y:S02]  /*9300*/  IMAD.MOV R7, RZ, RZ, -R5 ;  /* 0x000000ffff077224 */ /* 0x000fe400078e0a05 */
[----:B------:R-:W-:Y:S02]  /*9310*/  IMAD R4, R5, UR18, R4 ;  /* 0x0000001205047c24 */ /* 0x000fe4000f8e0204 */
[----:B------:R-:W-:Y:S01]  /*9320*/  IMAD R20, R7, UR5, R20 ;  /* 0x0000000507147c24 */ /* 0x000fe2000f8e0214 */
[----:B------:R-:W-:Y:S01]  /*9330*/  ULDC UR5, c[0x0][0x600] ;  /* 0x0001800000057ab9 */ /* 0x000fe20000000800 */
[----:B------:R-:W-:Y:S02]  /*9340*/  IMAD R15, R4, UR6, R15 ;  /* 0x00000006040f7c24 */ /* 0x000fe4000f8e020f */
[----:B------:R-:W-:Y:S02]  /*9350*/  IMAD R6, R20, UR5, R21 ;  /* 0x0000000514067c24 */ /* 0x000fe4000f8e0215 */
[----:B------:R-:W-:-:S03]  /*9360*/  IMAD.MOV.U32 R4, RZ, RZ, 0x1 ;  /* 0x00000001ff047424 */ /* 0x000fc600078e00ff */
[----:B------:R-:W-:Y:S02]  /*9370*/  SEL R20, R6, R15, !P2 ;  /* 0x0000000f06147207 */ /* 0x000fe40005000000 */
[----:B------:R-:W-:Y:S01]  /*9380*/  SEL R21, R15, R6, !P2 ;  /* 0x000000060f157207 */ /* 0x000fe20005000000 */
[----:B------:R-:W-:-:S07]  /*9390*/  IMAD.MOV.U32 R6, RZ, RZ, R14 ;  /* 0x000000ffff067224 */ /* 0x000fce00078e000e */
.L_x_229:
[----:B------:R-:W-:Y:S05]  /*93a0*/  BSYNC B1 ;  /* 0x0000000000017941 */ /* 0x000fea0003800000 */
.L_x_228:
[----:B------:R-:W-:-:S13]  /*93b0*/  LOP3.LUT P0, RZ, R4, 0xff, RZ, 0xc0, !PT ;  /* 0x000000ff04ff7812 */ /* 0x000fda000780c0ff */
[----:B------:R-:W-:Y:S05]  /*93c0*/  @P0 BRA `(.L_x_232) ;  /* 0xfffffff4003c0947 */ /* 0x000fea000383ffff */
[----:B------:R-:W-:Y:S05]  /*93d0*/  BSYNC B0 ;  /* 0x0000000000007941 */ /* 0x000fea0003800000 */
.L_x_221:
[----:B------:R-:W-:-:S03]  /*93e0*/  UMOV UR5, 0xffffffff ;  /* 0xffffffff00057882 */ /* 0x000fc60000000000 */
[----:B------:R-:W-:Y:S05]  /*93f0*/  BRA.DIV UR5, `(.L_x_233) ;  /* 0x0000000a05107947 */ /* 0x000fea000b800000 */
[----:B------:R-:W-:-:S13]  /*9400*/  ELECT P6, URZ, PT ;  /* 0x00000000003f782f */ /* 0x000fda00038c0000 */
.L_x_254:
[----:B------:R-:W-:Y:S04]  /*9410*/  BSSY B0, `(.L_x_234) ;  /* 0x000006a000007945 */ /* 0x000fe80003800000 */
[----:B------:R-:W-:Y:S05]  /*9420*/  @!P6 BRA `(.L_x_235) ;  /* 0x0000000400a0e947 */ /* 0x000fea0003800000 */
[----:B------:R-:W-:-:S04]  /*9430*/  LOP3.LUT R19, R19, 0x2, RZ, 0xfc, !PT ;  /* 0x0000000213137812 */ /* 0x000fc800078efcff */
[----:B------:R-:W-:-:S13]  /*9440*/  ISETP.NE.AND P0, PT, R19, 0x3, PT ;  /* 0x000000031300780c */ /* 0x000fda0003f05270 */
[----:B------:R-:W-:Y:S05]  /*9450*/  @!P0 BRA `(.L_x_236) ;  /* 0x0000000000048947 */ /* 0x000fea0003800000 */
[----:B------:R-:W-:Y:S01]  /*9460*/  BPT.TRAP 0x1 ;  /* 0x000000040000795c */ /* 0x000fe20000300000 */
.L_x_236:
[----:B------:R-:W0:Y:S01]  /*9470*/  S2R R5, SR_CgaCtaId ;  /* 0x0000000000057919 */ /* 0x000e220000008800 */
[----:B------:R-:W-:Y:S02]  /*9480*/  MOV R2, 0x400 ;  /* 0x0000040000027802 */ /* 0x000fe40000000f00 */
[----:B------:R-:W-:Y:S02]  /*9490*/  SHF.L.U32 R4, R0, 0x1f, RZ ;  /* 0x0000001f00047819 */ /* 0x000fe400000006ff */
[----:B0-----:R-:W-:-:S05]  /*94a0*/  LEA R2, R5, R2, 0x18 ;  /* 0x0000000205027211 */ /* 0x001fca00078ec0ff */
[----:B------:R-:W-:-:S04]  /*94b0*/  VIADD R2, R2, 0x58 ;  /* 0x0000005802027836 */ /* 0x000fc80000000000 */
[C---:B------:R-:W-:Y:S02]  /*94c0*/  IMAD R7, R3.reuse, 0x8, R2 ;  /* 0x0000000803077824 */ /* 0x040fe400078e0202 */
[----:B------:R-:W-:Y:S02]  /*94d0*/  VIADD R3, R3, 0x1 ;  /* 0x0000000103037836 */ /* 0x000fe40000000000 */
[----:B------:R-:W0:Y:S03]  /*94e0*/  SYNCS.PHASECHK.TRANS64.TRYWAIT P0, [R7+URZ], R4 ;  /* 0x00000004070075a7 */ /* 0x000e26000800017f */
[----:B------:R-:W-:-:S04]  /*94f0*/  ISETP.NE.AND P1, PT, R3, 0xb, PT ;  /* 0x0000000b0300780c */ /* 0x000fc80003f25270 */
[----:B------:R-:W-:Y:S02]  /*9500*/  SEL R5, RZ, 0x1, P1 ;  /* 0x00000001ff057807 */ /* 0x000fe40000800000 */
[----:B------:R-:W-:Y:S02]  /*9510*/  SEL R3, R3, RZ, P1 ;  /* 0x000000ff03037207 */ /* 0x000fe40000800000 */
[----:B------:R-:W-:-:S03]  /*9520*/  LOP3.LUT R6, R0, R5, RZ, 0x3c, !PT ;  /* 0x0000000500067212 */ /* 0x000fc600078e3cff */
[----:B------:R-:W-:Y:S01]  /*9530*/  IMAD R8, R3, 0x8, R2 ;  /* 0x0000000803087824 */ /* 0x000fe200078e0202 */
[----:B------:R-:W-:Y:S01]  /*9540*/  SHF.L.U32 R5, R6, 0x1f, RZ ;  /* 0x0000001f06057819 */ /* 0x000fe200000006ff */
[----:B0-----:R-:W-:Y:S06]  /*9550*/  @!P0 BRA `(.L_x_237) ;  /* 0x0000000400d88947 */ /* 0x001fec0003800000 */
.L_x_255:
[----:B------:R-:W1:Y:S01]  /*9560*/  SYNCS.PHASECHK.TRANS64.TRYWAIT P0, [R8+URZ], R5 ;  /* 0x00000005080075a7 */ /* 0x000e62000800017f */
[----:B------:R-:W-:-:S05]  /*9570*/  VIADD R0, R3, 0x1 ;  /* 0x0000000103007836 */ /* 0x000fca0000000000 */
[----:B------:R-:W-:-:S04]  /*9580*/  ISETP.NE.AND P1, PT, R0, 0xb, PT ;  /* 0x0000000b0000780c */ /* 0x000fc80003f25270 */
[----:B------:R-:W-:Y:S02]  /*9590*/  SEL R3, RZ, 0x1, P1 ;  /* 0x00000001ff037807 */ /* 0x000fe40000800000 */
[----:B0-----:R-:W-:Y:S02]  /*95a0*/  SEL R7, R0, RZ, P1 ;  /* 0x000000ff00077207 */ /* 0x001fe40000800000 */
[----:B------:R-:W-:-:S03]  /*95b0*/  LOP3.LUT R6, R6, R3, RZ, 0x3c, !PT ;  /* 0x0000000306067212 */ /* 0x000fc600078e3cff */
[----:B------:R-:W-:Y:S01]  /*95c0*/  IMAD R9, R7, 0x8, R2 ;  /* 0x0000000807097824 */ /* 0x000fe200078e0202 */
[----:B------:R-:W-:Y:S01]  /*95d0*/  SHF.L.U32 R4, R6, 0x1f, RZ ;  /* 0x0000001f06047819 */ /* 0x000fe200000006ff */
[----:B-1----:R-:W-:Y:S06]  /*95e0*/  @!P0 BRA `(.L_x_238) ;  /* 0x0000000400c88947 */ /* 0x002fec0003800000 */
.L_x_256:
[----:B------:R-:W1:Y:S01]  /*95f0*/  SYNCS.PHASECHK.TRANS64.TRYWAIT P0, [R9+URZ], R4 ;  /* 0x00000004090075a7 */ /* 0x000e62000800017f */
[----:B------:R-:W-:-:S05]  /*9600*/  VIADD R0, R7, 0x1 ;  /* 0x0000000107007836 */ /* 0x000fca0000000000 */
[----:B------:R-:W-:-:S04]  /*9610*/  ISETP.NE.AND P1, PT, R0, 0xb, PT ;  /* 0x0000000b0000780c */ /* 0x000fc80003f25270 */
[----:B------:R-:W-:Y:S02]  /*9620*/  SEL R3, RZ, 0x1, P1 ;  /* 0x00000001ff037807 */ /* 0x000fe40000800000 */
[----:B------:R-:W-:Y:S02]  /*9630*/  SEL R7, R0, RZ, P1 ;  /* 0x000000ff00077207 */ /* 0x000fe40000800000 */
[----:B------:R-:W-:-:S03]  /*9640*/  LOP3.LUT R6, R6, R3, RZ, 0x3c, !PT ;  /* 0x0000000306067212 */ /* 0x000fc600078e3cff */
[----:B0-----:R-:W-:Y:S01]  /*9650*/  IMAD R8, R7, 0x8, R2 ;  /* 0x0000000807087824 */ /* 0x001fe200078e0202 */
[----:B------:R-:W-:Y:S01]  /*9660*/  SHF.L.U32 R5, R6, 0x1f, RZ ;  /* 0x0000001f06057819 */ /* 0x000fe200000006ff */
[----:B-1----:R-:W-:Y:S06]  /*9670*/  @!P0 BRA `(.L_x_239) ;  /* 0x0000000400b88947 */ /* 0x002fec0003800000 */
.L_x_257:
        /* <DEDUP_REMOVED lines=9> */
.L_x_258:
        /* <DEDUP_REMOVED lines=9> */
.L_x_259:
        /* <DEDUP_REMOVED lines=9> */
.L_x_260:
        /* <DEDUP_REMOVED lines=9> */
.L_x_261:
        /* <DEDUP_REMOVED lines=9> */
.L_x_262:
[----:B------:R-:W1:Y:S01]  /*9950*/  SYNCS.PHASECHK.TRANS64.TRYWAIT P0, [R9+URZ], R4 ;  /* 0x00000004090075a7 */ /* 0x000e62000800017f */
[----:B------:R-:W-:-:S05]  /*9960*/  VIADD R0, R7, 0x1 ;  /* 0x0000000107007836 */ /* 0x000fca0000000000 */
[----:B------:R-:W-:-:S04]  /*9970*/  ISETP.NE.AND P1, PT, R0, 0xb, PT ;  /* 0x0000000b0000780c */ /* 0x000fc80003f25270 */
[----:B------:R-:W-:Y:S02]  /*9980*/  SEL R3, RZ, 0x1, P1 ;  /* 0x00000001ff037807 */ /* 0x000fe40000800000 */
[----:B------:R-:W-:Y:S02]  /*9990*/  SEL R7, R0, RZ, P1 ;  /* 0x000000ff00077207 */ /* 0x000fe40000800000 */
[----:B------:R-:W-:-:S03]  /*99a0*/  LOP3.LUT R11, R6, R3, RZ, 0x3c, !PT ;  /* 0x00000003060b7212 */ /* 0x000fc600078e3cff */
[----:B------:R-:W-:Y:S01]  /*99b0*/  IMAD R6, R7, 0x8, R2 ;  /* 0x0000000807067824 */ /* 0x000fe200078e0202 */
[----:B0-----:R-:W-:Y:S01]  /*99c0*/  SHF.L.U32 R5, R11, 0x1f, RZ ;  /* 0x0000001f0b057819 */ /* 0x001fe200000006ff */
[----:B-1----:R-:W-:Y:S06]  /*99d0*/  @!P0 BRA `(.L_x_245) ;  /* 0x0000000400588947 */ /* 0x002fec0003800000 */
.L_x_263:
[----:B------:R-:W1:Y:S01]  /*99e0*/  SYNCS.PHASECHK.TRANS64.TRYWAIT P0, [R6+URZ], R5 ;  /* 0x00000005060075a7 */ /* 0x000e62000800017f */
[----:B------:R-:W-:-:S05]  /*99f0*/  VIADD R0, R7, 0x1 ;  /* 0x0000000107007836 */ /* 0x000fca0000000000 */
[----:B------:R-:W-:-:S04]  /*9a00*/  ISETP.NE.AND P1, PT, R0, 0xb, PT ;  /* 0x0000000b0000780c */ /* 0x000fc80003f25270 */
[----:B0-----:R-:W-:Y:S02]  /*9a10*/  SEL R4, RZ, 0x1, P1 ;  /* 0x00000001ff047807 */ /* 0x001fe40000800000 */
[----:B------:R-:W-:Y:S02]  /*9a20*/  SEL R3, R0, RZ, P1 ;  /* 0x000000ff00037207 */ /* 0x000fe40000800000 */
[----:B------:R-:W-:Y:S01]  /*9a30*/  LOP3.LUT R0, R11, R4, RZ, 0x3c, !PT ;  /* 0x000000040b007212 */ /* 0x000fe200078e3cff */
[----:B-1----:R-:W-:Y:S06]  /*9a40*/  @!P0 BRA `(.L_x_246) ;  /* 0x0000000400508947 */ /* 0x002fec0003800000 */
.L_x_264:
[----:B------:R-:W-:Y:S01]  /*9a50*/  IMAD R3, R3, 0x8, R2 ;  /* 0x0000000803037824 */ /* 0x000fe200078e0202 */
[----:B------:R-:W-:-:S07]  /*9a60*/  SHF.L.U32 R0, R0, 0x1f, RZ ;  /* 0x0000001f00007819 */ /* 0x000fce00000006ff */
.L_x_247:
[----:B-1----:R1:W2:Y:S02]  /*9a70*/  SYNCS.PHASECHK.TRANS64.TRYWAIT P0, [R3+URZ], R0 ;  /* 0x00000000030075a7 */ /* 0x0022a4000800017f */
[----:B--2---:R-:W-:Y:S05]  /*9a80*/  @!P0 NANOSLEEP.SYNCS 0x989680 ;  /* 0x009896800000895d */ /* 0x004fea0003900000 */
[----:B------:R-:W2:Y:S02]  /*9a90*/  @!P0 SYNCS.PHASECHK.TRANS64 P0, [R3+URZ], R0 ;  /* 0x00000000030085a7 */ /* 0x000ea4000800007f */
[----:B--2---:R-:W-:Y:S05]  /*9aa0*/  @!P0 BRA `(.L_x_247) ;  /* 0xfffffffc00f08947 */ /* 0x004fea000383ffff */
.L_x_235:
[----:B------:R-:W-:Y:S05]  /*9ab0*/  BSYNC B0 ;  /* 0x0000000000007941 */ /* 0x000fea0003800000 */
.L_x_234:
[----:B------:R-:W-:Y:S05]  /*9ac0*/  EXIT ;  /* 0x000000000000794d */ /* 0x000fea0003800000 */
.L_x_22:
[----:B---3--:R3:W4:Y:S02]  /*9ad0*/  SYNCS.PHASECHK.TRANS64.TRYWAIT P1, [R3+URZ], R0 ;  /* 0x00000000030075a7 */ /* 0x008724000802017f */
[----:B----4-:R-:W-:Y:S05]  /*9ae0*/  @!P1 NANOSLEEP.SYNCS 0x989680 ;  /* 0x009896800000995d */ /* 0x010fea0003900000 */
[----:B------:R-:W4:Y:S02]  /*9af0*/  @!P1 SYNCS.PHASECHK.TRANS64 P1, [R3+URZ], R0 ;  /* 0x00000000030095a7 */ /* 0x000f24000802007f */
[----:B----4-:R-:W-:Y:S05]  /*9b00*/  @!P1 BRA `(.L_x_22) ;  /* 0xfffffffc00f09947 */ /* 0x010fea000383ffff */
[----:B------:R-:W-:Y:S05]  /*9b10*/  BRA `(.L_x_21) ;  /* 0xffffff7800c07947 */ /* 0x000fea000383ffff */
.L_x_27:
[----:B-1----:R1:W2:Y:S02]  /*9b20*/  SYNCS.PHASECHK.TRANS64.TRYWAIT P1, [R5+URZ], R4 ;  /* 0x00000004050075a7 */ /* 0x0022a4000802017f */
[----:B--2---:R-:W-:Y:S05]  /*9b30*/  @!P1 NANOSLEEP.SYNCS 0x989680 ;  /* 0x009896800000995d */ /* 0x004fea0003900000 */
[----:B------:R-:W2:Y:S02]  /*9b40*/  @!P1 SYNCS.PHASECHK.TRANS64 P1, [R5+URZ], R4 ;  /* 0x00000004050095a7 */ /* 0x000ea4000802007f */
[----:B--2---:R-:W-:Y:S05]  /*9b50*/  @!P1 BRA `(.L_x_27) ;  /* 0xfffffffc00f09947 */ /* 0x004fea000383ffff */
[----:B------:R-:W-:Y:S05]  /*9b60*/  BRA `(.L_x_26) ;  /* 0xffffff8400947947 */ /* 0x000fea000383ffff */
.L_x_222:
[----:B------:R-:W-:Y:S01]  /*9b70*/  BSSY B1, `(.L_x_248) ;  /* 0x0000006000017945 */ /* 0x000fe20003800000 */
[----:B------:R-:W-:-:S07]  /*9b80*/  IMAD.MOV.U32 R15, RZ, RZ, -0x1 ;  /* 0xffffffffff0f7424 */ /* 0x000fce00078e00ff */
[----:B------:R-:W-:Y:S05]  /*9b90*/  WARPSYNC.COLLECTIVE R15, `(.L_x_249) ;  /* 0x000000000f0c7348 */ /* 0x000fea0003c00000 */
[----:B------:R-:W-:Y:S02]  /*9ba0*/  ELECT P6, UR62, PT ;  /* 0x00000000003e782f */ /* 0x000fe400038c0000 */
[----:B------:R-:W-:Y:S01]  /*9bb0*/  MOV R14, UR62 ;  /* 0x0000003e000e7c02 */ /* 0x000fe20008000f00 */
[----:B------:R-:W-:Y:S10]  /*9bc0*/  ENDCOLLECTIVE ;  /* 0x000000000000791b */ /* 0x000ff40003800000 */
.L_x_249:
[----:B------:R-:W-:Y:S05]  /*9bd0*/  BSYNC B1 ;  /* 0x0000000000017941 */ /* 0x000fea0003800000 */
.L_x_248:
[----:B------:R-:W-:Y:S05]  /*9be0*/  BRA `(.L_x_250) ;  /* 0xffffffec00407947 */ /* 0x000fea000383ffff */
.L_x_225:
[----:B-1----:R1:W2:Y:S02]  /*9bf0*/  SYNCS.PHASECHK.TRANS64.TRYWAIT P0, [R23+URZ+0x58], R14 ;  /* 0x0000580e170075a7 */ /* 0x0022a4000800017f */
[----:B--2---:R-:W-:Y:S05]  /*9c00*/  @!P0 NANOSLEEP.SYNCS 0x989680 ;  /* 0x009896800000895d */ /* 0x004fea0003900000 */
[----:B------:R-:W2:Y:S02]  /*9c10*/  @!P0 SYNCS.PHASECHK.TRANS64 P0, [R23+URZ+0x58], R14 ;  /* 0x0000580e170085a7 */ /* 0x000ea4000800007f */
[----:B--2---:R-:W-:Y:S05]  /*9c20*/  @!P0 BRA `(.L_x_225) ;  /* 0xfffffffc00f08947 */ /* 0x004fea000383ffff */
[----:B------:R-:W-:Y:S05]  /*9c30*/  BRA `(.L_x_251) ;  /* 0xffffffec007c7947 */ /* 0x000fea000383ffff */
.L_x_233:
[----:B------:R-:W-:Y:S01]  /*9c40*/  BSSY B0, `(.L_x_252) ;  /* 0x0000006000007945 */ /* 0x000fe20003800000 */
[----:B------:R-:W-:-:S07]  /*9c50*/  IMAD.MOV.U32 R15, RZ, RZ, -0x1 ;  /* 0xffffffffff0f7424 */ /* 0x000fce00078e00ff */
[----:B------:R-:W-:Y:S05]  /*9c60*/  WARPSYNC.COLLECTIVE R15, `(.L_x_253) ;  /* 0x000000000f0c7348 */ /* 0x000fea0003c00000 */
[----:B------:R-:W-:Y:S02]  /*9c70*/  ELECT P6, UR62, PT ;  /* 0x00000000003e782f */ /* 0x000fe400038c0000 */
[----:B------:R-:W-:Y:S01]  /*9c80*/  MOV R14, UR62 ;  /* 0x0000003e000e7c02 */ /* 0x000fe20008000f00 */
[----:B------:R-:W-:Y:S10]  /*9c90*/  ENDCOLLECTIVE ;  /* 0x000000000000791b */ /* 0x000ff40003800000 */
.L_x_253:
[----:B------:R-:W-:Y:S05]  /*9ca0*/  BSYNC B0 ;  /* 0x0000000000007941 */ /* 0x000fea0003800000 */
.L_x_252:
[----:B------:R-:W-:Y:S05]  /*9cb0*/  BRA `(.L_x_254) ;  /* 0xfffffff400d47947 */ /* 0x000fea000383ffff */
.L_x_237:
[----:B0-----:R0:W1:Y:S02]  /*9cc0*/  SYNCS.PHASECHK.TRANS64.TRYWAIT P0, [R7+URZ], R4 ;  /* 0x00000004070075a7 */ /* 0x001064000800017f */
[----:B-1----:R-:W-:Y:S05]  /*9cd0*/  @!P0 NANOSLEEP.SYNCS 0x989680 ;  /* 0x009896800000895d */ /* 0x002fea0003900000 */
[----:B------:R-:W1:Y:S02]  /*9ce0*/  @!P0 SYNCS.PHASECHK.TRANS64 P0, [R7+URZ], R4 ;  /* 0x00000004070085a7 */ /* 0x000e64000800007f */
[----:B-1----:R-:W-:Y:S05]  /*9cf0*/  @!P0 BRA `(.L_x_237) ;  /* 0xfffffffc00f08947 */ /* 0x002fea000383ffff */
[----:B------:R-:W-:Y:S05]  /*9d00*/  BRA `(.L_x_255) ;  /* 0xfffffff800147947 */ /* 0x000fea000383ffff */
.L_x_238:
[----:B0-----:R0:W1:Y:S02]  /*9d10*/  SYNCS.PHASECHK.TRANS64.TRYWAIT P0, [R8+URZ], R5 ;  /* 0x00000005080075a7 */ /* 0x001064000800017f */
[----:B-1----:R-:W-:Y:S05]  /*9d20*/  @!P0 NANOSLEEP.SYNCS 0x989680 ;  /* 0x009896800000895d */ /* 0x002fea0003900000 */
[----:B------:R-:W1:Y:S02]  /*9d30*/  @!P0 SYNCS.PHASECHK.TRANS64 P0, [R8+URZ], R5 ;  /* 0x00000005080085a7 */ /* 0x000e64000800007f */
[----:B-1----:R-:W-:Y:S05]  /*9d40*/  @!P0 BRA `(.L_x_238) ;  /* 0xfffffffc00f08947 */ /* 0x002fea000383ffff */
[----:B------:R-:W-:Y:S05]  /*9d50*/  BRA `(.L_x_256) ;  /* 0xfffffff800247947 */ /* 0x000fea000383ffff */
.L_x_239:
[----:B0-----:R0:W1:Y:S02]  /*9d60*/  SYNCS.PHASECHK.TRANS64.TRYWAIT P0, [R9+URZ], R4 ;  /* 0x00000004090075a7 */ /* 0x001064000800017f */
[----:B-1----:R-:W-:Y:S05]  /*9d70*/  @!P0 NANOSLEEP.SYNCS 0x989680 ;  /* 0x009896800000895d */ /* 0x002fea0003900000 */
[----:B------:R-:W1:Y:S02]  /*9d80*/  @!P0 SYNCS.PHASECHK.TRANS64 P0, [R9+URZ], R4 ;  /* 0x00000004090085a7 */ /* 0x000e64000800007f */
[----:B-1----:R-:W-:Y:S05]  /*9d90*/  @!P0 BRA `(.L_x_239) ;  /* 0xfffffffc00f08947 */ /* 0x002fea000383ffff */
[----:B------:R-:W-:Y:S05]  /*9da0*/  BRA `(.L_x_257) ;  /* 0xfffffff800347947 */ /* 0x000fea000383ffff */
.L_x_240:
[----:B0-----:R0:W1:Y:S02]  /*9db0*/  SYNCS.PHASECHK.TRANS64.TRYWAIT P0, [R8+URZ], R5 ;  /* 0x00000005080075a7 */ /* 0x001064000800017f */
[----:B-1----:R-:W-:Y:S05]  /*9dc0*/  @!P0 NANOSLEEP.SYNCS 0x989680 ;  /* 0x009896800000895d */ /* 0x002fea0003900000 */
[----:B------:R-:W1:Y:S02]  /*9dd0*/  @!P0 SYNCS.PHASECHK.TRANS64 P0, [R8+URZ], R5 ;  /* 0x00000005080085a7 */ /* 0x000e64000800007f */
[----:B-1----:R-:W-:Y:S05]  /*9de0*/  @!P0 BRA `(.L_x_240) ;  /* 0xfffffffc00f08947 */ /* 0x002fea000383ffff */
[----:B------:R-:W-:Y:S05]  /*9df0*/  BRA `(.L_x_258) ;  /* 0xfffffff800447947 */ /* 0x000fea000383ffff */
.L_x_241:
[----:B0-----:R0:W1:Y:S02]  /*9e00*/  SYNCS.PHASECHK.TRANS64.TRYWAIT P0, [R9+URZ], R4 ;  /* 0x00000004090075a7 */ /* 0x001064000800017f */
[----:B-1----:R-:W-:Y:S05]  /*9e10*/  @!P0 NANOSLEEP.SYNCS 0x989680 ;  /* 0x009896800000895d */ /* 0x002fea0003900000 */
[----:B------:R-:W1:Y:S02]  /*9e20*/  @!P0 SYNCS.PHASECHK.TRANS64 P0, [R9+URZ], R4 ;  /* 0x00000004090085a7 */ /* 0x000e64000800007f */
[----:B-1----:R-:W-:Y:S05]  /*9e30*/  @!P0 BRA `(.L_x_241) ;  /* 0xfffffffc00f08947 */ /* 0x002fea000383ffff */
[----:B------:R-:W-:Y:S05]  /*9e40*/  BRA `(.L_x_259) ;  /* 0xfffffff800547947 */ /* 0x000fea000383ffff */
.L_x_242:
[----:B0-----:R0:W1:Y:S02]  /*9e50*/  SYNCS.PHASECHK.TRANS64.TRYWAIT P0, [R8+URZ], R5 ;  /* 0x00000005080075a7 */ /* 0x001064000800017f */
[----:B-1----:R-:W-:Y:S05]  /*9e60*/  @!P0 NANOSLEEP.SYNCS 0x989680 ;  /* 0x009896800000895d */ /* 0x002fea0003900000 */
[----:B------:R-:W1:Y:S02]  /*9e70*/  @!P0 SYNCS.PHASECHK.TRANS64 P0, [R8+URZ], R5 ;  /* 0x00000005080085a7 */ /* 0x000e64000800007f */
[----:B-1----:R-:W-:Y:S05]  /*9e80*/  @!P0 BRA `(.L_x_242) ;  /* 0xfffffffc00f08947 */ /* 0x002fea000383ffff */
[----:B------:R-:W-:Y:S05]  /*9e90*/  BRA `(.L_x_260) ;  /* 0xfffffff800647947 */ /* 0x000fea000383ffff */
.L_x_243:
[----:B0-----:R0:W1:Y:S02]  /*9ea0*/  SYNCS.PHASECHK.TRANS64.TRYWAIT P0, [R9+URZ], R4 ;  /* 0x00000004090075a7 */ /* 0x001064000800017f */
[----:B-1----:R-:W-:Y:S05]  /*9eb0*/  @!P0 NANOSLEEP.SYNCS 0x989680 ;  /* 0x009896800000895d */ /* 0x002fea0003900000 */
[----:B------:R-:W1:Y:S02]  /*9ec0*/  @!P0 SYNCS.PHASECHK.TRANS64 P0, [R9+URZ], R4 ;  /* 0x00000004090085a7 */ /* 0x000e64000800007f */
[----:B-1----:R-:W-:Y:S05]  /*9ed0*/  @!P0 BRA `(.L_x_243) ;  /* 0xfffffffc00f08947 */ /* 0x002fea000383ffff */
[----:B------:R-:W-:Y:S05]  /*9ee0*/  BRA `(.L_x_261) ;  /* 0xfffffff800747947 */ /* 0x000fea000383ffff */
.L_x_244:
[----:B0-----:R0:W1:Y:S02]  /*9ef0*/  SYNCS.PHASECHK.TRANS64.TRYWAIT P0, [R8+URZ], R5 ;  /* 0x00000005080075a7 */ /* 0x001064000800017f */
[----:B-1----:R-:W-:Y:S05]  /*9f00*/  @!P0 NANOSLEEP.SYNCS 0x989680 ;  /* 0x009896800000895d */ /* 0x002fea0003900000 */
[----:B------:R-:W1:Y:S02]  /*9f10*/  @!P0 SYNCS.PHASECHK.TRANS64 P0, [R8+URZ], R5 ;  /* 0x00000005080085a7 */ /* 0x000e64000800007f */
[----:B-1----:R-:W-:Y:S05]  /*9f20*/  @!P0 BRA `(.L_x_244) ;  /* 0xfffffffc00f08947 */ /* 0x002fea000383ffff */
[----:B------:R-:W-:Y:S05]  /*9f30*/  BRA `(.L_x_262) ;  /* 0xfffffff800847947 */ /* 0x000fea000383ffff */
.L_x_245:
[----:B0-----:R0:W1:Y:S02]  /*9f40*/  SYNCS.PHASECHK.TRANS64.TRYWAIT P0, [R9+URZ], R4 ;  /* 0x00000004090075a7 */ /* 0x001064000800017f */
[----:B-1----:R-:W-:Y:S05]  /*9f50*/  @!P0 NANOSLEEP.SYNCS 0x989680 ;  /* 0x009896800000895d */ /* 0x002fea0003900000 */
[----:B------:R-:W1:Y:S02]  /*9f60*/  @!P0 SYNCS.PHASECHK.TRANS64 P0, [R9+URZ], R4 ;  /* 0x00000004090085a7 */ /* 0x000e64000800007f */
[----:B-1----:R-:W-:Y:S05]  /*9f70*/  @!P0 BRA `(.L_x_245) ;  /* 0xfffffffc00f08947 */ /* 0x002fea000383ffff */
[----:B------:R-:W-:Y:S05]  /*9f80*/  BRA `(.L_x_263) ;  /* 0xfffffff800947947 */ /* 0x000fea000383ffff */
.L_x_246:
[----:B0-----:R0:W1:Y:S02]  /*9f90*/  SYNCS.PHASECHK.TRANS64.TRYWAIT P0, [R6+URZ], R5 ;  /* 0x00000005060075a7 */ /* 0x001064000800017f */
[----:B-1----:R-:W-:Y:S05]  /*9fa0*/  @!P0 NANOSLEEP.SYNCS 0x989680 ;  /* 0x009896800000895d */ /* 0x002fea0003900000 */
[----:B------:R-:W1:Y:S02]  /*9fb0*/  @!P0 SYNCS.PHASECHK.TRANS64 P0, [R6+URZ], R5 ;  /* 0x00000005060085a7 */ /* 0x000e64000800007f */
[----:B-1----:R-:W-:Y:S05]  /*9fc0*/  @!P0 BRA `(.L_x_246) ;  /* 0xfffffffc00f08947 */ /* 0x002fea000383ffff */
[----:B------:R-:W-:Y:S05]  /*9fd0*/  BRA `(.L_x_264) ;  /* 0xfffffff8009c7947 */ /* 0x000fea000383ffff */
.L_x_265:
[----:B------:R-:W-:-:S00]  /*9fe0*/  BRA `(.L_x_265) ;  /* 0xfffffffc00fc7947 */ /* 0x000fc0000383ffff */
[----:B------:R-:W-:-:S00]  /*9ff0*/  NOP ;  /* 0x0000000000007918 */ /* 0x000fc00000000000 */
        /* <DEDUP_REMOVED lines=8> */
.L_x_266:


//--------------------- .nv.global.init           --------------------------
	.section	.nv.global.init,"aw",@progbits
.nv.global.init:
	.type		$str$22,@object
	.size		$str$22,($str$23 - $str$22)
$str$22:
        /*0000*/ 	.byte	0x6b, 0x5f, 0x74, 0x69, 0x6c, 0x65, 0x5f, 0x63, 0x6f, 0x75, 0x6e, 0x74, 0x20, 0x3e, 0x3d, 0x20
        /*0010*/ 	.byte	0x31, 0x00
	.type		$str$23,@object
	.size		$str$23,(__unnamed_1 - $str$23)
$str$23:
        /*0012*/ 	.byte	0x2f, 0x74, 0x6d, 0x70, 0x2f, 0x63, 0x75, 0x74, 0x6c, 0x61, 0x73, 0x73, 0x5f, 0x73, 0x77, 0x65
        /*0022*/ 	.byte	0x65, 0x70, 0x5f, 0x73, 0x72, 0x63, 0x2f, 0x69, 0x6e, 0x63, 0x6c, 0x75, 0x64, 0x65, 0x2f, 0x63
        /*0032*/ 	.byte	0x75, 0x74, 0x6c, 0x61, 0x73, 0x73, 0x2f, 0x67, 0x65, 0x6d, 0x6d, 0x2f, 0x63, 0x6f, 0x6c, 0x6c
        /*0042*/ 	.byte	0x65, 0x63, 0x74, 0x69, 0x76, 0x65, 0x2f, 0x73, 0x6d, 0x39, 0x30, 0x5f, 0x6d, 0x6d, 0x61, 0x5f
        /*0052*/ 	.byte	0x74, 0x6d, 0x61, 0x5f, 0x67, 0x6d, 0x6d, 0x61, 0x5f, 0x73, 0x73, 0x5f, 0x77, 0x61, 0x72, 0x70
        /*0062*/ 	.byte	0x73, 0x70, 0x65, 0x63, 0x69, 0x61, 0x6c, 0x69, 0x7a, 0x65, 0x64, 0x2e, 0x68, 0x70, 0x70, 0x00
	.type		__unnamed_1,@object
	.size		__unnamed_1,(.L_0 - __unnamed_1)
__unnamed_1:
        /*0072*/ 	.byte	0x76, 0x6f, 0x69, 0x64, 0x20, 0x63, 0x75, 0x74, 0x6c, 0x61, 0x73, 0x73, 0x3a, 0x3a, 0x67, 0x65
        /* <DEDUP_REMOVED lines=172> */
        /*0b42*/ 	.byte	0x64, 0x65, 0x6e, 0x74, 0x69, 0x74, 0x79, 0x5d, 0x00
.L_0:


//--------------------- .nv.shared._ZN7cutlass13device_kernelINS_4gemm6kernel13GemmUniversalIN4cute5tupleIJiiiiEEENS1_10collective13CollectiveMmaINS1_34MainloopSm90TmaGmmaWarpSpecializedILi11ENS5_IJNS4_1CILi2EEENSA_ILi1EEESC_EEENS1_35KernelTmaWarpSpecializedCooperativeEEENS5_IJNSA_ILi128EEENSA_ILi176EEENSA_ILi64EEEEEEaNS5_IJlSC_lEEEaSK_NS4_8TiledMMAINS4_8MMA_AtomIJNS4_4SM904GMMA26MMA_64x16x32_S32S8S8_SS_TNEEEENS4_6LayoutISD_NS5_IJSC_NSA_ILi0EEESS_EEEEENS5_IJNS4_10UnderscoreESV_SV_EEEEENS4_13SM90_TMA_LOADENS4_14ComposedLayoutINS4_7SwizzleILi2ELi4ELi3EEENS4_18smem_ptr_flag_bitsILi8EEENSR_INS5_IJNSA_ILi8EEESI_EEENS5_IJSI_SC_EEEEEEEvNS4_8identityENS4_23SM90_TMA_LOAD_MULTICASTES18_vS19_EENS_8epilogue10collective6detail29Sm90TmaWarpSpecializedAdapterINS1D_15DefaultEpilogueIaSK_SK_NS1C_6thread17LinearCombinationIaLi1EiiLNS1H_9ScaleType4KindE0ELNS_15FloatRoundStyleE2EaEENS1_15EpilogueDefaultEEEEEvvEEEEvNT_6ParamsE --------------------------
	.section	.nv.shared._ZN7cutlass13device_kernelINS_4gemm6kernel13GemmUniversalIN4cute5tupleIJiiiiEEENS1_10collective13CollectiveMmaINS1_34MainloopSm90TmaGmmaWarpSpecializedILi11ENS5_IJNS4_1CILi2EEENSA_ILi1EEESC_EEENS1_35KernelTmaWarpSpecializedCooperativeEEENS5_IJNSA_ILi128EEENSA_ILi176EEENSA_ILi64EEEEEEaNS5_IJlSC_lEEEaSK_NS4_8TiledMMAINS4_8MMA_AtomIJNS4_4SM904GMMA26MMA_64x16x32_S32S8S8_SS_TNEEEENS4_6LayoutISD_NS5_IJSC_NSA_ILi0EEESS_EEEEENS5_IJNS4_10UnderscoreESV_SV_EEEEENS4_13SM90_TMA_LOADENS4_14ComposedLayoutINS4_7SwizzleILi2ELi4ELi3EEENS4_18smem_ptr_flag_bitsILi8EEENSR_INS5_IJNSA_ILi8EEESI_EEENS5_IJSI_SC_EEEEEEEvNS4_8identityENS4_23SM90_TMA_LOAD_MULTICASTES18_vS19_EENS_8epilogue10collective6detail29Sm90TmaWarpSpecializedAdapterINS1D_15DefaultEpilogueIaSK_SK_NS1C_6thread17LinearCombinationIaLi1EiiLNS1H_9ScaleType4KindE0ELNS_15FloatRoundStyleE2EaEENS1_15EpilogueDefaultEEEEEvvEEEEvNT_6ParamsE,"aw",@nobits
	.sectionflags	@""
	.align	16
	.zero		1024


//--------------------- .nv.shared.reserved.0     --------------------------
	.section	.nv.shared.reserved.0,"aw",@nobits
	.weak		__nv_reservedSMEM_offset_0_alias
	.size		__nv_reservedSMEM_offset_0_alias, 0, 0
	.other		__nv_reservedSMEM_offset_0_alias,@"STO_CUDA_RESERVED_SHARED STV_DEFAULT"
__nv_reservedSMEM_offset_0_alias:
	.zero		0


//--------------------- .nv.global                --------------------------
	.section	.nv.global,"aw",@nobits
.nv.global:
	.type		_ZN40_INTERNAL_eb405b06_4_k_cu_71308645_127314cute1_E,@object
	.size		_ZN40_INTERNAL_eb405b06_4_k_cu_71308645_127314cute1_E,(_ZN40_INTERNAL_eb405b06_4_k_cu_71308645_127314cuda3std3__45__cpo6cbeginE - _ZN40_INTERNAL_eb405b06_4_k_cu_71308645_127314cute1_E)
_ZN40_INTERNAL_eb405b06_4_k_cu_71308645_127314cute1_E:
	.zero		1
	.type		_ZN40_INTERNAL_eb405b06_4_k_cu_71308645_127314cuda3std3__45__cpo6cbeginE,@object
	.size		_ZN40_INTERNAL_eb405b06_4_k_cu_71308645_127314cuda3std3__45__cpo6cbeginE,(_ZN40_INTERNAL_eb405b06_4_k_cu_71308645_127314cuda3std3__48in_placeE - _ZN40_INTERNAL_eb405b06_4_k_cu_71308645_127314cuda3std3__45__cpo6cbeginE)
_ZN40_INTERNAL_eb405b06_4_k_cu_71308645_127314cuda3std3__45__cpo6cbeginE:
	.zero		1
	.type		_ZN40_INTERNAL_eb405b06_4_k_cu_71308645_127314cuda3std3__48in_placeE,@object
	.size		_ZN40_INTERNAL_eb405b06_4_k_cu_71308645_127314cuda3std3__48in_placeE,(_ZN40_INTERNAL_eb405b06_4_k_cu_71308645_127314cuda3std6ranges3__45__cpo9iter_moveE - _ZN40_INTERNAL_eb405b06_4_k_cu_71308645_127314cuda3std3__48in_placeE)
_ZN40_INTERNAL_eb405b06_4_k_cu_71308645_127314cuda3std3__48in_placeE:
	.zero		1
	.type		_ZN40_INTERNAL_eb405b06_4_k_cu_71308645_127314cuda3std6ranges3__45__cpo9iter_moveE,@object
	.size		_ZN40_INTERNAL_eb405b06_4_k_cu_71308645_127314cuda3std6ranges3__45__cpo9iter_moveE,(_ZN40_INTERNAL_eb405b06_4_k_cu_71308645_127314cuda3std3__45__cpo5beginE - _ZN40_INTERNAL_eb405b06_4_k_cu_71308645_127314cuda3std6ranges3__45__cpo9iter_moveE)
_ZN40_INTERNAL_eb405b06_4_k_cu_71308645_127314cuda3std6ranges3__45__cpo9iter_moveE:
	.zero		1
	.type		_ZN40_INTERNAL_eb405b06_4_k_cu_71308645_127314cuda3std3__45__cpo5beginE,@object
	.size		_ZN40_INTERNAL_eb405b06_4_k_cu_71308645_127314cuda3std3__45__cpo5beginE,(_ZN40_INTERNAL_eb405b06_4_k_cu_71308645_127314cuda3std3__442_GLOBAL__N__eb405b06_4_k_cu_71308645_127316ignoreE - _ZN40_INTERNAL_eb405b06_4_k_cu_71308645_127314cuda3std3__45__cpo5beginE)
_ZN40_INTERNAL_eb405b06_4_k_cu_71308645_127314cuda3std3__45__cpo5beginE:
	.zero		1
	.type		_ZN40_INTERNAL_eb405b06_4_k_cu_71308645_127314cuda3std3__442_GLOBAL__N__eb405b06_4_k_cu_71308645_127316ignoreE,@object
	.size		_ZN40_INTERNAL_eb405b06_4_k_cu_71308645_127314cuda3std3__442_GLOBAL__N__eb405b06_4_k_cu_71308645_127316ignoreE,(_ZN40_INTERNAL_eb405b06_4_k_cu_71308645_127314cute7productE - _ZN40_INTERNAL_eb405b06_4_k_cu_71308645_127314cuda3std3__442_GLOBAL__N__eb405b06_4_k_cu_71308645_127316ignoreE)
_ZN40_INTERNAL_eb405b06_4_k_cu_71308645_127314cuda3std3__442_GLOBAL__N__eb405b06_4_k_cu_71308645_127316ignoreE:
	.zero		1
	.type		_ZN40_INTERNAL_eb405b06_4_k_cu_71308645_127314cute7productE,@object
	.size		_ZN40_INTERNAL_eb405b06_4_k_cu_71308645_127314cute7productE,(_ZN40_INTERNAL_eb405b06_4_k_cu_71308645_127314cuda3std3__45__cpo3endE - _ZN40_INTERNAL_eb405b06_4_k_cu_71308645_127314cute7productE)
_ZN40_INTERNAL_eb405b06_4_k_cu_71308645_127314cute7productE:
	.zero		1
	.type		_ZN40_INTERNAL_eb405b06_4_k_cu_71308645_127314cuda3std3__45__cpo3endE,@object
	.size		_ZN40_INTERNAL_eb405b06_4_k_cu_71308645_127314cuda3std3__45__cpo3endE,(_ZN40_INTERNAL_eb405b06_4_k_cu_71308645_127314cuda3std3__419piecewise_constructE - _ZN40_INTERNAL_eb405b06_4_k_cu_71308645_127314cuda3std3__45__cpo3endE)
_ZN40_INTERNAL_eb405b06_4_k_cu_71308645_127314cuda3std3__45__cpo3endE:
	.zero		1
	.type		_ZN40_INTERNAL_eb405b06_4_k_cu_71308645_127314cuda3std3__419piecewise_constructE,@object
	.size		_ZN40_INTERNAL_eb405b06_4_k_cu_71308645_127314cuda3std3__419piecewise_constructE,(_ZN40_INTERNAL_eb405b06_4_k_cu_71308645_127314cuda3std3__45__cpo4cendE - _ZN40_INTERNAL_eb405b06_4_k_cu_71308645_127314cuda3std3__419piecewise_constructE)
_ZN40_INTERNAL_eb405b06_4_k_cu_71308645_127314cuda3std3__419piecewise_constructE:
	.zero		1
	.type		_ZN40_INTERNAL_eb405b06_4_k_cu_71308645_127314cuda3std3__45__cpo4cendE,@object
	.size		_ZN40_INTERNAL_eb405b06_4_k_cu_71308645_127314cuda3std3__45__cpo4cendE,(_ZN40_INTERNAL_eb405b06_4_k_cu_71308645_127314cuda3std6ranges3__45__cpo4swapE - _ZN40_INTERNAL_eb405b06_4_k_cu_71308645_127314cuda3std3__45__cpo4cendE)
_ZN40_INTERNAL_eb405b06_4_k_cu_71308645_127314cuda3std3__45__cpo4cendE:
	.zero		1
	.type		_ZN40_INTERNAL_eb405b06_4_k_cu_71308645_127314cuda3std6ranges3__45__cpo4swapE,@object
	.size		_ZN40_INTERNAL_eb405b06_4_k_cu_71308645_127314cuda3std6ranges3__45__cpo4swapE,(.L_8 - _ZN40_INTERNAL_eb405b06_4_k_cu_71308645_127314cuda3std6ranges3__45__cpo4swapE)
_ZN40_INTERNAL_eb405b06_4_k_cu_71308645_127314cuda3std6ranges3__45__cpo4swapE:
	.zero		1
.L_8:


//--------------------- .nv.constant0._ZN7cutlass13device_kernelINS_4gemm6kernel13GemmUniversalIN4cute5tupleIJiiiiEEENS1_10collective13CollectiveMmaINS1_34MainloopSm90TmaGmmaWarpSpecializedILi11ENS5_IJNS4_1CILi2EEENSA_ILi1EEESC_EEENS1_35KernelTmaWarpSpecializedCooperativeEEENS5_IJNSA_ILi128EEENSA_ILi176EEENSA_ILi64EEEEEEaNS5_IJlSC_lEEEaSK_NS4_8TiledMMAINS4_8MMA_AtomIJNS4_4SM904GMMA26MMA_64x16x32_S32S8S8_SS_TNEEEENS4_6LayoutISD_NS5_IJSC_NSA_ILi0EEESS_EEEEENS5_IJNS4_10UnderscoreESV_SV_EEEEENS4_13SM90_TMA_LOADENS4_14ComposedLayoutINS4_7SwizzleILi2ELi4ELi3EEENS4_18smem_ptr_flag_bitsILi8EEENSR_INS5_IJNSA_ILi8EEESI_EEENS5_IJSI_SC_EEEEEEEvNS4_8identityENS4_23SM90_TMA_LOAD_MULTICASTES18_vS19_EENS_8epilogue10collective6detail29Sm90TmaWarpSpecializedAdapterINS1D_15DefaultEpilogueIaSK_SK_NS1C_6thread17LinearCombinationIaLi1EiiLNS1H_9ScaleType4KindE0ELNS_15FloatRoundStyleE2EaEENS1_15EpilogueDefaultEEEEEvvEEEEvNT_6ParamsE --------------------------
	.section	.nv.constant0._ZN7cutlass13device_kernelINS_4gemm6kernel13GemmUniversalIN4cute5tupleIJiiiiEEENS1_10collective13CollectiveMmaINS1_34MainloopSm90TmaGmmaWarpSpecializedILi11ENS5_IJNS4_1CILi2EEENSA_ILi1EEESC_EEENS1_35KernelTmaWarpSpecializedCooperativeEEENS5_IJNSA_ILi128EEENSA_ILi176EEENSA_ILi64EEEEEEaNS5_IJlSC_lEEEaSK_NS4_8TiledMMAINS4_8MMA_AtomIJNS4_4SM904GMMA26MMA_64x16x32_S32S8S8_SS_TNEEEENS4_6LayoutISD_NS5_IJSC_NSA_ILi0EEESS_EEEEENS5_IJNS4_10UnderscoreESV_SV_EEEEENS4_13SM90_TMA_LOADENS4_14ComposedLayoutINS4_7SwizzleILi2ELi4ELi3EEENS4_18smem_ptr_flag_bitsILi8EEENSR_INS5_IJNSA_ILi8EEESI_EEENS5_IJSI_SC_EEEEEEEvNS4_8identityENS4_23SM90_TMA_LOAD_MULTICASTES18_vS19_EENS_8epilogue10collective6detail29Sm90TmaWarpSpecializedAdapterINS1D_15DefaultEpilogueIaSK_SK_NS1C_6thread17LinearCombinationIaLi1EiiLNS1H_9ScaleType4KindE0ELNS_15FloatRoundStyleE2EaEENS1_15EpilogueDefaultEEEEEvvEEEEvNT_6ParamsE,"a",@progbits
	.sectionflags	@""
	.align	4
.nv.constant0._ZN7cutlass13device_kernelINS_4gemm6kernel13GemmUniversalIN4cute5tupleIJiiiiEEENS1_10collective13CollectiveMmaINS1_34MainloopSm90TmaGmmaWarpSpecializedILi11ENS5_IJNS4_1CILi2EEENSA_ILi1EEESC_EEENS1_35KernelTmaWarpSpecializedCooperativeEEENS5_IJNSA_ILi128EEENSA_ILi176EEENSA_ILi64EEEEEEaNS5_IJlSC_lEEEaSK_NS4_8TiledMMAINS4_8MMA_AtomIJNS4_4SM904GMMA26MMA_64x16x32_S32S8S8_SS_TNEEEENS4_6LayoutISD_NS5_IJSC_NSA_ILi0EEESS_EEEEENS5_IJNS4_10UnderscoreESV_SV_EEEEENS4_13SM90_TMA_LOADENS4_14ComposedLayoutINS4_7SwizzleILi2ELi4ELi3EEENS4_18smem_ptr_flag_bitsILi8EEENSR_INS5_IJNSA_ILi8EEESI_EEENS5_IJSI_SC_EEEEEEEvNS4_8identityENS4_23SM90_TMA_LOAD_MULTICASTES18_vS19_EENS_8epilogue10collective6detail29Sm90TmaWarpSpecializedAdapterINS1D_15DefaultEpilogueIaSK_SK_NS1C_6thread17LinearCombinationIaLi1EiiLNS1H_9ScaleType4KindE0ELNS_15FloatRoundStyleE2EaEENS1_15EpilogueDefaultEEEEEvvEEEEvNT_6ParamsE:
	.zero		1664


//--------------------- SYMBOLS --------------------------

	.type		.nv.reservedSmem.offset0,@object
	.size		.nv.reservedSmem.offset0,0x4
	.type		__assertfail,@function
